def gluon_wgmma(
    a_ptr,
    b_ptr,
    c_ptr,
    M,
    N,
    K,
    stride_am,
    stride_bk,
    stride_cm,
    BLOCK_M: gl.constexpr,
    BLOCK_N: gl.constexpr,
    BLOCK_K: gl.constexpr,
    DTYPE: gl.constexpr,
    A_LAYOUT: gl.constexpr,
    B_LAYOUT: gl.constexpr,
    C_LAYOUT: gl.constexpr,
    B_SHAPE: gl.constexpr,
    TRANS_B: gl.constexpr,
    NUM_BUFFERS: gl.constexpr,
    NUM_WARPS: gl.constexpr,
):
    a_desc = tma.make_tensor_descriptor(
        a_ptr, [M, K], [stride_am, 1], [BLOCK_M, BLOCK_K], A_LAYOUT
    )
    b_desc = tma.make_tensor_descriptor(
        b_ptr,
        [N, K] if TRANS_B else [K, N],
        [stride_bk, 1],
        B_SHAPE,
        B_LAYOUT,
    )
    c_desc = tma.make_tensor_descriptor(
        c_ptr, [M, N], [stride_cm, 1], [BLOCK_M, BLOCK_N], C_LAYOUT
    )

    a_bufs = gl.allocate_shared_memory(
        DTYPE, [NUM_BUFFERS, BLOCK_M, BLOCK_K], A_LAYOUT
    )
    b_bufs = gl.allocate_shared_memory(DTYPE, [NUM_BUFFERS] + B_SHAPE, B_LAYOUT)

    pid_m = gl.program_id(0)
    pid_n = gl.program_id(1)
    off_m = pid_m * BLOCK_M
    off_n = pid_n * BLOCK_N

    mma_layout: gl.constexpr = pick_wgmma_layout(DTYPE, BLOCK_M, BLOCK_N, NUM_WARPS)
    acc = warpgroup_mma_init(
        gl.zeros((BLOCK_M, BLOCK_N), dtype=gl.float32, layout=mma_layout)
    )

    bars = gl.allocate_shared_memory(
        gl.int64, [NUM_BUFFERS, 1], mbarrier.MBarrierLayout()
    )
    for i in gl.static_range(NUM_BUFFERS):
        mbarrier.init(bars.index(i), count=1)
    idx = 0
    phase = 0

    for k in range(0, K, BLOCK_K):
        a = a_bufs.index(idx)
        b = b_bufs.index(idx)
        bar = bars.index(idx)
        mbarrier.expect(bar, a_desc.block_type.nbytes + b_desc.block_type.nbytes)
        tma.async_copy_global_to_shared(a_desc, [off_m, k], bar, a)
        tma.async_copy_global_to_shared(
            b_desc, [off_n, k] if TRANS_B else [k, off_n], bar, b
        )
        mbarrier.wait(bar, phase=phase)

        if TRANS_B:
            b = b.permute((1, 0))
        acc = warpgroup_mma_wait(num_outstanding=0, deps=(acc,))
        acc = warpgroup_mma(a, b, acc, is_async=True)

        idx += 1
        if idx == NUM_BUFFERS:
            idx = 0
            phase ^= 1

    acc = warpgroup_mma_wait(num_outstanding=0, deps=(acc,))
    for i in gl.static_range(NUM_BUFFERS):
        mbarrier.invalidate(bars.index(i))

    c_smem = gl.allocate_shared_memory(DTYPE, [BLOCK_M, BLOCK_N], C_LAYOUT)
    c_smem.store(acc.to(DTYPE))
    fence_async_shared()
    tma.async_copy_shared_to_global(c_desc, [off_m, off_n], c_smem)
    tma.store_wait(pendings=0)

# config = {"BLOCK_K": 128, "BLOCK_M": 256, "BLOCK_N": 64, "arch": "sm_90", "dtype": "bf16", "num_buffers": 2, "num_warps": 8, "trans_b": 0}
# arch = sm_90


// ===== COMPILED SASS (sm_90a) =====

	.target	sm_90a

	.elftype	@"ET_EXEC"


//--------------------- .note.nv.tkinfo           --------------------------
	.section	.note.nv.tkinfo,"",@"SHT_NOTE"
	.sectionflags	@"SHF_NOTE_NV_TKINFO"
	.tkinfo
        /*0018*/ 	.word	0x00000002
        /*0030*/ 	.string	""
        /*0030*/ 	.string	"ptxas"
        /*0030*/ 	.string	"Cuda compilation tools, release 13.0, V13.0.88"
        /*0030*/ 	.string	"Build cuda_13.0.r13.0/compiler.36424714_0"
        /*0030*/ 	.string	"-v  -suppress-debug-info  -lineinfo  -arch sm_90a "



//--------------------- .note.nv.cuinfo           --------------------------
	.section	.note.nv.cuinfo,"",@"SHT_NOTE"
	.sectionflags	@"SHF_NOTE_NV_CUINFO"
        /*0018*/ 	.short	0x0002
        /*001a*/ 	.short	0x005a
        /*001c*/ 	.short	0x0082
	.zero		2


//--------------------- .nv.info                  --------------------------
	.section	.nv.info,"",@"SHT_CUDA_INFO"
	.align	4


	//----- nvinfo : EIATTR_REGCOUNT
	.align		4
        /*0000*/ 	.byte	0x04, 0x2f
        /*0002*/ 	.short	(.L_1 - .L_0)
	.align		4
.L_0:
        /*0004*/ 	.word	index@(gluon_wgmma)
        /*0008*/ 	.word	0x0000005a


	//----- nvinfo : EIATTR_FRAME_SIZE
	.align		4
.L_1:
        /*000c*/ 	.byte	0x04, 0x11
        /*000e*/ 	.short	(.L_3 - .L_2)
	.align		4
.L_2:
        /*0010*/ 	.word	index@(gluon_wgmma)
        /*0014*/ 	.word	0x00000000


	//----- nvinfo : EIATTR_MIN_STACK_SIZE
	.align		4
.L_3:
        /*0018*/ 	.byte	0x04, 0x12
        /*001a*/ 	.short	(.L_5 - .L_4)
	.align		4
.L_4:
        /*001c*/ 	.word	index@(gluon_wgmma)
        /*0020*/ 	.word	0x00000000
.L_5:


//--------------------- .nv.compat                --------------------------
	.section	.nv.compat,"",@"SHT_CUDA_COMPAT_INFO"
	.align	4
        /*0000*/ 	.byte	0x02, 0x09, 0x01, 0x00, 0x02, 0x02, 0x04, 0x00, 0x02, 0x05, 0x05, 0x00, 0x03, 0x07, 0x01, 0x01
        /*0010*/ 	.byte	0x02, 0x03, 0x03, 0x00, 0x02, 0x06, 0x01, 0x00, 0x04, 0x0b, 0x08, 0x00, 0x00, 0x00, 0x00, 0x00
        /*0020*/ 	.byte	0x00, 0x00, 0x00, 0x00


//--------------------- .nv.info.gluon_wgmma      --------------------------
	.section	.nv.info.gluon_wgmma,"",@"SHT_CUDA_INFO"
	.sectionflags	@""
	.align	4


	//----- nvinfo : EIATTR_CUDA_API_VERSION
	.align		4
        /*0000*/ 	.byte	0x04, 0x37
        /*0002*/ 	.short	(.L_7 - .L_6)
.L_6:
        /*0004*/ 	.word	0x00000082


	//----- nvinfo : EIATTR_KPARAM_INFO
	.align		4
.L_7:
        /*0008*/ 	.byte	0x04, 0x17
        /*000a*/ 	.short	(.L_9 - .L_8)
.L_8:
        /*000c*/ 	.word	0x00000000
        /*0010*/ 	.short	0x000a
        /*0012*/ 	.short	0x0048
        /*0014*/ 	.byte	0x00, 0xf4, 0x21, 0x00


	//----- nvinfo : EIATTR_KPARAM_INFO
	.align		4
.L_9:
        /*0018*/ 	.byte	0x04, 0x17
        /*001a*/ 	.short	(.L_11 - .L_10)
.L_10:
        /*001c*/ 	.word	0x00000000
        /*0020*/ 	.short	0x0009
        /*0022*/ 	.short	0x0040
        /*0024*/ 	.byte	0x00, 0xf4, 0x21, 0x00


	//----- nvinfo : EIATTR_KPARAM_INFO
	.align		4
.L_11:
        /*0028*/ 	.byte	0x04, 0x17
        /*002a*/ 	.short	(.L_13 - .L_12)
.L_12:
        /*002c*/ 	.word	0x00000000
        /*0030*/ 	.short	0x0008
        /*0032*/ 	.short	0x0038
        /*0034*/ 	.byte	0x00, 0xf0, 0x21, 0x00


	//----- nvinfo : EIATTR_KPARAM_INFO
	.align		4
.L_13:
        /*0038*/ 	.byte	0x04, 0x17
        /*003a*/ 	.short	(.L_15 - .L_14)
.L_14:
        /*003c*/ 	.word	0x00000000
        /*0040*/ 	.short	0x0007
        /*0042*/ 	.short	0x0030
        /*0044*/ 	.byte	0x00, 0xf0, 0x21, 0x00


	//----- nvinfo : EIATTR_KPARAM_INFO
	.align		4
.L_15:
        /*0048*/ 	.byte	0x04, 0x17
        /*004a*/ 	.short	(.L_17 - .L_16)
.L_16:
        /*004c*/ 	.word	0x00000000
        /*0050*/ 	.short	0x0006
        /*0052*/ 	.short	0x0028
        /*0054*/ 	.byte	0x00, 0xf0, 0x21, 0x00


	//----- nvinfo : EIATTR_KPARAM_INFO
	.align		4
.L_17:
        /*0058*/ 	.byte	0x04, 0x17
        /*005a*/ 	.short	(.L_19 - .L_18)
.L_18:
        /*005c*/ 	.word	0x00000000
        /*0060*/ 	.short	0x0005
        /*0062*/ 	.short	0x0020
        /*0064*/ 	.byte	0x00, 0xf0, 0x11, 0x00


	//----- nvinfo : EIATTR_KPARAM_INFO
	.align		4
.L_19:
        /*0068*/ 	.byte	0x04, 0x17
        /*006a*/ 	.short	(.L_21 - .L_20)
.L_20:
        /*006c*/ 	.word	0x00000000
        /*0070*/ 	.short	0x0004
        /*0072*/ 	.short	0x001c
        /*0074*/ 	.byte	0x00, 0xf0, 0x11, 0x00


	//----- nvinfo : EIATTR_KPARAM_INFO
	.align		4
.L_21:
        /*0078*/ 	.byte	0x04, 0x17
        /*007a*/ 	.short	(.L_23 - .L_22)
.L_22:
        /*007c*/ 	.word	0x00000000
        /*0080*/ 	.short	0x0003
        /*0082*/ 	.short	0x0018
        /*0084*/ 	.byte	0x00, 0xf0, 0x11, 0x00


	//----- nvinfo : EIATTR_KPARAM_INFO
	.align		4
.L_23:
        /*0088*/ 	.byte	0x04, 0x17
        /*008a*/ 	.short	(.L_25 - .L_24)
.L_24:
        /*008c*/ 	.word	0x00000000
        /*0090*/ 	.short	0x0002
        /*0092*/ 	.short	0x0010
        /*0094*/ 	.byte	0x00, 0xf4, 0x21, 0x00


	//----- nvinfo : EIATTR_KPARAM_INFO
	.align		4
.L_25:
        /*0098*/ 	.byte	0x04, 0x17
        /*009a*/ 	.short	(.L_27 - .L_26)
.L_26:
        /*009c*/ 	.word	0x00000000
        /*00a0*/ 	.short	0x0001
        /*00a2*/ 	.short	0x0008
        /*00a4*/ 	.byte	0x00, 0xf4, 0x21, 0x00


	//----- nvinfo : EIATTR_KPARAM_INFO
	.align		4
.L_27:
        /*00a8*/ 	.byte	0x04, 0x17
        /*00aa*/ 	.short	(.L_29 - .L_28)
.L_28:
        /*00ac*/ 	.word	0x00000000
        /*00b0*/ 	.short	0x0000
        /*00b2*/ 	.short	0x0000
        /*00b4*/ 	.byte	0x00, 0xf4, 0x21, 0x00


	//----- nvinfo : EIATTR_SPARSE_MMA_MASK
	.align		4
.L_29:
        /*00b8*/ 	.byte	0x03, 0x50
        /*00ba*/ 	.short	0x0000


	//----- nvinfo : EIATTR_MAXREG_COUNT
	.align		4
        /*00bc*/ 	.byte	0x03, 0x1b
        /*00be*/ 	.short	0x00ff


	//----- nvinfo : EIATTR_NUM_BARRIERS
	.align		4
        /*00c0*/ 	.byte	0x02, 0x4c
        /*00c2*/ 	.byte	0x01
	.zero		1


	//----- nvinfo : EIATTR_MERCURY_ISA_VERSION
	.align		4
        /*00c4*/ 	.byte	0x03, 0x5f
        /*00c6*/ 	.short	0x0101


	//----- nvinfo : EIATTR_INT_WARP_WIDE_INSTR_OFFSETS
	.align		4
        /*00c8*/ 	.byte	0x04, 0x31
        /*00ca*/ 	.short	(.L_31 - .L_30)


	//   ....[0]....
.L_30:
        /*00cc*/ 	.word	0x00001430


	//   ....[1]....
        /*00d0*/ 	.word	0x00001450


	//   ....[2]....
        /*00d4*/ 	.word	0x00001500


	//   ....[3]....
        /*00d8*/ 	.word	0x000018c0


	//   ....[4]....
        /*00dc*/ 	.word	0x000018d0


	//   ....[5]....
        /*00e0*/ 	.word	0x00001950


	//   ....[6]....
        /*00e4*/ 	.word	0x00001960


	//   ....[7]....
        /*00e8*/ 	.word	0x00001fe0


	//   ....[8]....
        /*00ec*/ 	.word	0x00002000


	//----- nvinfo : EIATTR_COOP_GROUP_MASK_REGIDS
	.align		4
.L_31:
        /*00f0*/ 	.byte	0x04, 0x29
        /*00f2*/ 	.short	(.L_33 - .L_32)


	//   ....[0]....
.L_32:
        /*00f4*/ 	.word	0xffffffff


	//   ....[1]....
        /*00f8*/ 	.word	0xffffffff


	//   ....[2]....
        /*00fc*/ 	.word	0xffffffff


	//----- nvinfo : EIATTR_COOP_GROUP_INSTR_OFFSETS
	.align		4
.L_33:
        /*0100*/ 	.byte	0x04, 0x28
        /*0102*/ 	.short	(.L_35 - .L_34)


	//   ....[0]....
.L_34:
        /*0104*/ 	.word	0x00000160


	//   ....[1]....
        /*0108*/ 	.word	0x00000720


	//   ....[2]....
        /*010c*/ 	.word	0x00000cd0


	//----- nvinfo : EIATTR_MBARRIER_INSTR_OFFSETS
	.align		4
.L_35:
        /*0110*/ 	.byte	0x04, 0x39
        /*0112*/ 	.short	(.L_37 - .L_36)


	//   ....[0]....
.L_36:
        /*0114*/ 	.word	0x00001570
        /*0118*/ 	.word	0x000000ff
        /*011c*/ 	.word	0x00028000
        /*0120*/ 	.short	0x0100
        /*0122*/ 	.byte	0x24
	.zero		1


	//   ....[1]....
        /*0124*/ 	.word	0x000015a0
        /*0128*/ 	.word	0x000000ff
        /*012c*/ 	.word	0x00028008
        /*0130*/ 	.short	0x0100
        /*0132*/ 	.byte	0x24
	.zero		1


	//   ....[2]....
        /*0134*/ 	.word	0x00001a10
        /*0138*/ 	.word	0x000000ff
        /*013c*/ 	.word	0x00028000
        /*0140*/ 	.short	0x010a
        /*0142*/ 	.byte	0x15
	.zero		1


	//   ....[3]....
        /*0144*/ 	.word	0x00001f40
        /*0148*/ 	.word	0x000000ff
        /*014c*/ 	.word	0x00028000
        /*0150*/ 	.short	0x0108
        /*0152*/ 	.byte	0x24
	.zero		1


	//   ....[4]....
        /*0154*/ 	.word	0x000020a0
        /*0158*/ 	.word	0x000000ff
        /*015c*/ 	.word	0x00028008
        /*0160*/ 	.short	0x0108
        /*0162*/ 	.byte	0x24
	.zero		1


	//   ....[5]....
        /*0164*/ 	.word	0x000022d0
        /*0168*/ 	.word	0x000000ff
        /*016c*/ 	.word	0x00028000
        /*0170*/ 	.short	0x010a
        /*0172*/ 	.byte	0x15
	.zero		1


	//----- nvinfo : EIATTR_NUM_MBARRIERS
	.align		4
.L_37:
        /*0174*/ 	.byte	0x03, 0x38
        /*0176*/ 	.short	0x0002


	//----- nvinfo : EIATTR_EXIT_INSTR_OFFSETS
	.align		4
        /*0178*/ 	.byte	0x04, 0x1c
        /*017a*/ 	.short	(.L_39 - .L_38)


	//   ....[0]....
.L_38:
        /*017c*/ 	.word	0x000022c0


	//----- nvinfo : EIATTR_REQNTID
	.align		4
.L_39:
        /*0180*/ 	.byte	0x04, 0x10
        /*0182*/ 	.short	(.L_41 - .L_40)
.L_40:
        /*0184*/ 	.word	0x00000100
        /*0188*/ 	.word	0x00000001
        /*018c*/ 	.word	0x00000001


	//----- nvinfo : EIATTR_CRS_STACK_SIZE
	.align		4
.L_41:
        /*0190*/ 	.byte	0x04, 0x1e
        /*0192*/ 	.short	(.L_43 - .L_42)
.L_42:
        /*0194*/ 	.word	0x00000000


	//----- nvinfo : EIATTR_CBANK_PARAM_SIZE
	.align		4
.L_43:
        /*0198*/ 	.byte	0x03, 0x19
        /*019a*/ 	.short	0x0050


	//----- nvinfo : EIATTR_PARAM_CBANK
	.align		4
        /*019c*/ 	.byte	0x04, 0x0a
        /*019e*/ 	.short	(.L_45 - .L_44)
	.align		4
.L_44:
        /*01a0*/ 	.word	index@(.nv.constant0.gluon_wgmma)
        /*01a4*/ 	.short	0x0210
        /*01a6*/ 	.short	0x0050


	//----- nvinfo : EIATTR_SW_WAR
	.align		4
.L_45:
        /*01a8*/ 	.byte	0x04, 0x36
        /*01aa*/ 	.short	(.L_47 - .L_46)
.L_46:
        /*01ac*/ 	.word	0x00000008
.L_47:


//--------------------- .nv.callgraph             --------------------------
	.section	.nv.callgraph,"",@"SHT_CUDA_CALLGRAPH"
	.align	4
	.sectionentsize	8
	.align		4
        /*0000*/ 	.word	0x00000000
	.align		4
        /*0004*/ 	.word	0xffffffff
	.align		4
        /*0008*/ 	.word	0x00000000
	.align		4
        /*000c*/ 	.word	0xfffffffe
	.align		4
        /*0010*/ 	.word	0x00000000
	.align		4
        /*0014*/ 	.word	0xfffffffd
	.align		4
        /*0018*/ 	.word	0x00000000
	.align		4
        /*001c*/ 	.word	0xfffffffc


//--------------------- .text.gluon_wgmma         --------------------------
	.section	.text.gluon_wgmma,"ax",@progbits
	.align	128
        .global         gluon_wgmma
        .type           gluon_wgmma,@function
        .size           gluon_wgmma,(.L_x_52 - gluon_wgmma)
        .other          gluon_wgmma,@"STO_CUDA_ENTRY STV_DEFAULT"
gluon_wgmma:
.text.gluon_wgmma:
[----:B------:R-:W-:Y:S01]  /*0000*/  LDC R1, c[0x0][0x28] ;  /* 0x00000a00ff017b82 */ /* 0x000fe20000000800 */
[----:B------:R-:W1:Y:S07]  /*0010*/  S2R R0, SR_TID.X ;  /* 0x0000000000007919 */ /* 0x000e6e0000002100 */
[----:B------:R-:W2:Y:S01]  /*0020*/  S2UR UR4, SR_CgaCtaId ;  /* 0x00000000000479c3 */ /* 0x000ea20000008800 */
[----:B------:R-:W-:Y:S01]  /*0030*/  UMOV UR36, 0x400 ;  /* 0x0000040000247882 */ /* 0x000fe20000000000 */
[----:B------:R-:W-:Y:S01]  /*0040*/  ULDC UR6, c[0x0][0xc] ;  /* 0x0000030000067ab9 */ /* 0x000fe20000000800 */
[----:B------:R-:W-:Y:S01]  /*0050*/  ULDC.64 UR38, c[0x0][0x250] ;  /* 0x0000940000267ab9 */ /* 0x000fe20000000a00 */
[----:B------:R-:W-:Y:S01]  /*0060*/  UMOV UR55, URZ ;  /* 0x0000003f00377c82 */ /* 0x000fe20008000000 */
[----:B------:R-:W-:Y:S03]  /*0070*/  BSSY B0, `(.L_x_0) ;  /* 0x000001e000007945 */ /* 0x000fe60003800000 */
[----:B------:R-:W3:Y:S08]  /*0080*/  LDC R3, c[0x0][0x228] ;  /* 0x00008a00ff037b82 */ /* 0x000ef00000000800 */
[----:B------:R-:W4:Y:S08]  /*0090*/  LDC R10, c[0x0][0x230] ;  /* 0x00008c00ff0a7b82 */ /* 0x000f300000000800 */
[----:B------:R-:W-:Y:S01]  /*00a0*/  S2UR UR53, SR_CTAID.Y ;  /* 0x00000000003579c3 */ /* 0x000fe20000002600 */
[----:B--2---:R-:W-:-:S03]  /*00b0*/  ULEA UR36, UR4, UR36, 0x18 ;  /* 0x0000002404247291 */ /* 0x004fc6000f8ec03f */
[----:B------:R-:W-:Y:S01]  /*00c0*/  ULDC UR4, c[0x0][0x10] ;  /* 0x0000040000047ab9 */ /* 0x000fe20000000800 */
[----:B-1----:R-:W-:-:S03]  /*00d0*/  LOP3.LUT R2, R0, 0xff, RZ, 0xc0, !PT ;  /* 0x000000ff00027812 */ /* 0x002fc600078ec0ff */
[----:B------:R-:W1:Y:S01]  /*00e0*/  S2UR UR5, SR_CTAID.Z ;  /* 0x00000000000579c3 */ /* 0x000e620000002700 */
[----:B---3--:R-:W-:Y:S01]  /*00f0*/  VIADD R3, R3, 0xffffffff ;  /* 0xffffffff03037836 */ /* 0x008fe20000000000 */
[C---:B------:R-:W-:Y:S02]  /*0100*/  ISETP.GE.U32.AND P0, PT, R2.reuse, 0x20, PT ;  /* 0x000000200200780c */ /* 0x040fe40003f06070 */
[C---:B------:R-:W-:Y:S02]  /*0110*/  ISETP.NE.U32.AND P2, PT, R2.reuse, RZ, PT ;  /* 0x000000ff0200720c */ /* 0x040fe40003f45070 */
[----:B------:R-:W-:Y:S02]  /*0120*/  LEA R11, R2, UR36, 0x2 ;  /* 0x00000024020b7c11 */ /* 0x000fe4000f8e10ff */
[----:B------:R-:W2:Y:S01]  /*0130*/  S2UR UR54, SR_CTAID.X ;  /* 0x00000000003679c3 */ /* 0x000ea20000002500 */
[----:B----4-:R-:W-:-:S06]  /*0140*/  VIADD R12, R10, 0xffffffff ;  /* 0xffffffff0a0c7836 */ /* 0x010fcc0000000000 */
[----:B------:R3:W-:Y:S01]  /*0150*/  @!P0 STS [R11], RZ ;  /* 0x000000ff0b008388 */ /* 0x0007e20000000800 */
[----:B------:R-:W-:-:S03]  /*0160*/  NOP ;  /* 0x0000000000007918 */ /* 0x000fc60000000000 */
[----:B------:R3:W-:Y:S01]  /*0170*/  @!P2 STS [UR36+0x24], R3 ;  /* 0x00002403ff00a988 */ /* 0x0007e20008000824 */
[----:B-1----:R-:W-:-:S03]  /*0180*/  UIMAD UR4, UR5, UR4, UR53 ;  /* 0x00000004050472a4 */ /* 0x002fc6000f8e0235 */
[----:B------:R3:W-:Y:S01]  /*0190*/  @!P2 STS [UR36+0x20], R12 ;  /* 0x0000200cff00a988 */ /* 0x0007e20008000824 */
[----:B--2---:R-:W-:-:S04]  /*01a0*/  UIMAD UR4, UR4, UR6, UR54 ;  /* 0x00000006040472a4 */ /* 0x004fc8000f8e0236 */
[----:B------:R-:W-:-:S04]  /*01b0*/  UIMAD UR8, UR4, 0x180, URZ ;  /* 0x00000180040878a4 */ /* 0x000fc8000f8e023f */
[----:B------:R-:W-:-:S04]  /*01c0*/  UIADD3 UR4, UP0, UR8, UR38, URZ ;  /* 0x0000002608047290 */ /* 0x000fc8000ff1e03f */
[----:B------:R-:W-:Y:S01]  /*01d0*/  ULEA.HI.X.SX32 UR5, UR8, UR39, 0x1, UP0 ;  /* 0x0000002708057291 */ /* 0x000fe200080f0e3f */
[----:B---3--:R-:W-:Y:S11]  /*01e0*/  @P2 BRA `(.L_x_1) ;  /* 0x0000000000182947 */ /* 0x008ff60003800000 */
[----:B------:R-:W1:Y:S01]  /*01f0*/  LDS R4, [UR36+0x8] ;  /* 0x00000824ff047984 */ /* 0x000e620008000800 */
[----:B------:R-:W2:Y:S01]  /*0200*/  LDC.64 R6, c[0x0][0x210] ;  /* 0x00008400ff067b82 */ /* 0x000ea20000000a00 */
[----:B------:R-:W-:Y:S02]  /*0210*/  IMAD.MOV.U32 R5, RZ, RZ, 0x70 ;  /* 0x00000070ff057424 */ /* 0x000fe400078e00ff */
[----:B--2---:R2:W-:Y:S03]  /*0220*/  STS.64 [UR36], R6 ;  /* 0x00000006ff007988 */ /* 0x0045e60008000a24 */
[----:B-1----:R-:W-:-:S05]  /*0230*/  LOP3.LUT R4, R4, 0x10, R5, 0xd8, !PT ;  /* 0x0000001004047812 */ /* 0x002fca00078ed805 */
[----:B------:R2:W-:Y:S02]  /*0240*/  STS [UR36+0x8], R4 ;  /* 0x00000804ff007988 */ /* 0x0005e40008000824 */
.L_x_1:
[----:B------:R-:W-:Y:S05]  /*0250*/  BSYNC B0 ;  /* 0x0000000000007941 */ /* 0x000fea0003800000 */
.L_x_0:
[----:B------:R-:W-:Y:S04]  /*0260*/  BSSY B0, `(.L_x_2) ;  /* 0x000000a000007945 */ /* 0x000fe80003800000 */
[----:B------:R-:W-:Y:S05]  /*0270*/  @P2 BRA `(.L_x_3) ;  /* 0x0000000000202947 */ /* 0x000fea0003800000 */
[----:B--2---:R-:W1:Y:S01]  /*0280*/  LDS R4, [UR36+0x34] ;  /* 0x00003424ff047984 */ /* 0x004e620008000800 */
[----:B------:R-:W-:Y:S02]  /*0290*/  IMAD.MOV.U32 R5, RZ, RZ, 0x3f000000 ;  /* 0x3f000000ff057424 */ /* 0x000fe400078e00ff */
[----:B------:R-:W-:Y:S01]  /*02a0*/  @!P2 IMAD.MOV.U32 R6, RZ, RZ, 0xff ;  /* 0x000000ffff06a424 */ /* 0x000fe200078e00ff */
[----:B------:R-:W2:Y:S02]  /*02b0*/  @!P2 LDS R7, [UR36+0x38] ;  /* 0x00003824ff07a984 */ /* 0x000ea40008000800 */
[----:B-1----:R-:W-:Y:S02]  /*02c0*/  LOP3.LUT R4, R4, 0xff000000, R5, 0xb8, !PT ;  /* 0xff00000004047812 */ /* 0x002fe400078eb805 */
[----:B--2---:R-:W-:-:S03]  /*02d0*/  @!P2 LOP3.LUT R5, R7, 0xff, R6, 0xb8, !PT ;  /* 0x000000ff0705a812 */ /* 0x004fc600078eb806 */
[----:B------:R1:W-:Y:S04]  /*02e0*/  STS [UR36+0x34], R4 ;  /* 0x00003404ff007988 */ /* 0x0003e80008000824 */
[----:B------:R1:W-:Y:S02]  /*02f0*/  @!P2 STS [UR36+0x38], R5 ;  /* 0x00003805ff00a988 */ /* 0x0003e40008000824 */
.L_x_3:
[----:B------:R-:W-:Y:S05]  /*0300*/  BSYNC B0 ;  /* 0x0000000000007941 */ /* 0x000fea0003800000 */
.L_x_2:
[----:B------:R-:W-:Y:S04]  /*0310*/  BSSY B0, `(.L_x_4) ;  /* 0x000000e000007945 */ /* 0x000fe80003800000 */
[----:B------:R-:W-:Y:S05]  /*0320*/  @P2 BRA `(.L_x_5) ;  /* 0x0000000000302947 */ /* 0x000fea0003800000 */
[----:B-1----:R-:W1:Y:S01]  /*0330*/  LDS R5, [UR36+0x34] ;  /* 0x00003424ff057984 */ /* 0x002e620008000800 */
[----:B--2---:R-:W2:Y:S03]  /*0340*/  LDC.64 R6, c[0x0][0x238] ;  /* 0x00008e00ff067b82 */ /* 0x004ea60000000a00 */
[----:B------:R-:W3:Y:S01]  /*0350*/  LDS R4, [UR36+0x1c] ;  /* 0x00001c24ff047984 */ /* 0x000ee20008000800 */
[C---:B--2---:R-:W-:Y:S01]  /*0360*/  SHF.L.U64.HI R7, R6.reuse, 0x1, R7 ;  /* 0x0000000106077819 */ /* 0x044fe20000010207 */
[----:B------:R-:W-:-:S03]  /*0370*/  IMAD.SHL.U32 R6, R6, 0x2, RZ ;  /* 0x0000000206067824 */ /* 0x000fc600078e00ff */
[--C-:B------:R-:W-:Y:S02]  /*0380*/  SHF.R.U32.HI R9, RZ, 0x4, R7.reuse ;  /* 0x00000004ff097819 */ /* 0x100fe40000011607 */
[----:B------:R-:W-:-:S05]  /*0390*/  SHF.R.U64 R6, R6, 0x4, R7 ;  /* 0x0000000406067819 */ /* 0x000fca0000001207 */
[----:B------:R4:W-:Y:S01]  /*03a0*/  STS [UR36+0xc], R6 ;  /* 0x00000c06ff007988 */ /* 0x0009e20008000824 */
[----:B-1----:R-:W-:Y:S02]  /*03b0*/  LOP3.LUT R5, R5, 0x7, RZ, 0xb8, !PT ;  /* 0x0000000705057812 */ /* 0x002fe400078eb8ff */
[----:B---3--:R-:W-:-:S03]  /*03c0*/  LOP3.LUT R4, R4, 0xf, R9, 0xb8, !PT ;  /* 0x0000000f04047812 */ /* 0x008fc600078eb809 */
[----:B------:R4:W-:Y:S04]  /*03d0*/  STS [UR36+0x34], R5 ;  /* 0x00003405ff007988 */ /* 0x0009e80008000824 */
[----:B------:R4:W-:Y:S02]  /*03e0*/  STS [UR36+0x1c], R4 ;  /* 0x00001c04ff007988 */ /* 0x0009e40008000824 */
.L_x_5:
[----:B------:R-:W-:Y:S05]  /*03f0*/  BSYNC B0 ;  /* 0x0000000000007941 */ /* 0x000fea0003800000 */
.L_x_4:
[----:B------:R-:W-:Y:S04]  /*0400*/  BSSY B1, `(.L_x_6) ;  /* 0x000001a000017945 */ /* 0x000fe80003800000 */
[----:B------:R-:W-:Y:S04]  /*0410*/  BSSY B0, `(.L_x_7) ;  /* 0x0000015000007945 */ /* 0x000fe80003800000 */
[----:B------:R-:W-:Y:S05]  /*0420*/  @P2 BRA `(.L_x_8) ;  /* 0x0000000000202947 */ /* 0x000fea0003800000 */
[----:B-12-4-:R-:W1:Y:S02]  /*0430*/  LDS R4, [UR36+0x34] ;  /* 0x00003424ff047984 */ /* 0x016e640008000800 */
[----:B-1----:R-:W-:-:S05]  /*0440*/  LOP3.LUT R4, R4, 0x38, RZ, 0xb8, !PT ;  /* 0x0000003804047812 */ /* 0x002fca00078eb8ff */
[----:B------:R1:W-:Y:S01]  /*0450*/  STS [UR36+0x34], R4 ;  /* 0x00003404ff007988 */ /* 0x0003e20008000824 */
[----:B------:R-:W-:Y:S05]  /*0460*/  @P2 BRA `(.L_x_9) ;  /* 0x0000000000202947 */ /* 0x000fea0003800000 */
[----:B-1----:R-:W1:Y:S01]  /*0470*/  LDS R4, [UR36+0x8] ;  /* 0x00000824ff047984 */ /* 0x002e620008000800 */
[----:B------:R-:W-:-:S05]  /*0480*/  IMAD.MOV.U32 R5, RZ, RZ, 0x780 ;  /* 0x00000780ff057424 */ /* 0x000fca00078e00ff */
[----:B-1----:R-:W-:-:S05]  /*0490*/  LOP3.LUT R4, R4, 0x500, R5, 0xd8, !PT ;  /* 0x0000050004047812 */ /* 0x002fca00078ed805 */
[----:B------:R3:W-:Y:S02]  /*04a0*/  STS [UR36+0x8], R4 ;  /* 0x00000804ff007988 */ /* 0x0007e40008000824 */
.L_x_8:
[----:B------:R-:W-:Y:S05]  /*04b0*/  @P2 BRA `(.L_x_10) ;  /* 0x0000000000282947 */ /* 0x000fea0003800000 */
[----:B-1234-:R-:W1:Y:S02]  /*04c0*/  LDS R4, [UR36+0x8] ;  /* 0x00000824ff047984 */ /* 0x01ee640008000800 */
[----:B-1----:R-:W-:-:S05]  /*04d0*/  LOP3.LUT R4, R4, 0x1800, RZ, 0xb8, !PT ;  /* 0x0000180004047812 */ /* 0x002fca00078eb8ff */
[----:B------:R2:W-:Y:S02]  /*04e0*/  STS [UR36+0x8], R4 ;  /* 0x00000804ff007988 */ /* 0x0005e40008000824 */
.L_x_9:
[----:B------:R-:W-:Y:S05]  /*04f0*/  @P2 BREAK B0 ;  /* 0x0000000000002942 */ /* 0x000fea0003800000 */
[----:B------:R-:W-:Y:S05]  /*0500*/  @P2 BRA `(.L_x_11) ;  /* 0x0000000000242947 */ /* 0x000fea0003800000 */
[----:B------:R-:W3:Y:S01]  /*0510*/  LDS R5, [UR36+0x8] ;  /* 0x00000824ff057984 */ /* 0x000ee20008000800 */
[----:B-12---:R-:W-:-:S05]  /*0520*/  IMAD.MOV.U32 R4, RZ, RZ, 0x6000 ;  /* 0x00006000ff047424 */ /* 0x006fca00078e00ff */
[----:B---3--:R-:W-:-:S04]  /*0530*/  LOP3.LUT R4, R5, 0x6000, R4, 0xd8, !PT ;  /* 0x0000600005047812 */ /* 0x008fc800078ed804 */
[----:B------:R-:W-:-:S05]  /*0540*/  LOP3.LUT R4, R4, 0x400000, RZ, 0xb8, !PT ;  /* 0x0040000004047812 */ /* 0x000fca00078eb8ff */
[----:B------:R5:W-:Y:S02]  /*0550*/  STS [UR36+0x8], R4 ;  /* 0x00000804ff007988 */ /* 0x000be40008000824 */
.L_x_10:
[----:B------:R-:W-:Y:S05]  /*0560*/  BSYNC B0 ;  /* 0x0000000000007941 */ /* 0x000fea0003800000 */
.L_x_7:
[----:B-12345:R-:W1:Y:S02]  /*0570*/  @!P2 LDS R4, [UR36+0x8] ;  /* 0x00000824ff04a984 */ /* 0x03ee640008000800 */
[----:B-1----:R-:W-:-:S05]  /*0580*/  @!P2 LOP3.LUT R4, R4, 0x8000, RZ, 0xb8, !PT ;  /* 0x000080000404a812 */ /* 0x002fca00078eb8ff */
[----:B------:R3:W-:Y:S02]  /*0590*/  @!P2 STS [UR36+0x8], R4 ;  /* 0x00000804ff00a988 */ /* 0x0007e40008000824 */
.L_x_11:
[----:B------:R-:W-:Y:S05]  /*05a0*/  BSYNC B1 ;  /* 0x0000000000017941 */ /* 0x000fea0003800000 */
.L_x_6:
[----:B------:R-:W-:Y:S05]  /*05b0*/  WARPSYNC.ALL ;  /* 0x0000000000007948 */ /* 0x000fea0003800000 */
[----:B------:R-:W4:Y:S02]  /*05c0*/  LDC R6, c[0x0][0x22c] ;  /* 0x00008b00ff067b82 */ /* 0x000f240000000800 */
[----:B----4-:R-:W-:Y:S01]  /*05d0*/  VIADD R6, R6, 0xffffffff ;  /* 0xffffffff06067836 */ /* 0x010fe20000000000 */
[----:B------:R-:W-:Y:S06]  /*05e0*/  @P0 BRA `(.L_x_12) ;  /* 0x0000000000280947 */ /* 0x000fec0003800000 */
[----:B-123--:R-:W1:Y:S01]  /*05f0*/  S2R R4, SR_LANEID ;  /* 0x0000000000047919 */ /* 0x00ee620000000000 */
[----:B------:R-:W-:Y:S05]  /*0600*/  WARPSYNC.ALL ;  /* 0x0000000000007948 */ /* 0x000fea0003800000 */
[----:B-1----:R-:W-:-:S05]  /*0610*/  IMAD.SHL.U32 R7, R4, 0x4, RZ ;  /* 0x0000000404077824 */ /* 0x002fca00078e00ff */
[----:B------:R-:W1:Y:S01]  /*0620*/  LDS R9, [R7+UR36] ;  /* 0x0000002407097984 */ /* 0x000e620008000800 */
[----:B------:R-:W-:-:S05]  /*0630*/  IADD3 R4, P1, R7, UR4, RZ ;  /* 0x0000000407047c10 */ /* 0x000fca000ff3e0ff */
[----:B------:R-:W-:-:S05]  /*0640*/  IMAD.X R5, RZ, RZ, UR5, P1 ;  /* 0x00000005ff057e24 */ /* 0x000fca00088e06ff */
[----:B-1----:R4:W5:Y:S01]  /*0650*/  ATOMG.E.EXCH.STRONG.GPU PT, RZ, [R4], R9 ;  /* 0x0000000904ff73a8 */ /* 0x00296200041ee100 */
[----:B------:R-:W-:-:S04]  /*0660*/  DEPBAR {5,4,3,2,1,0} ;  /* 0x0000003f0000791a */ /* 0x000fc80000000000 */
[----:B------:R4:W-:Y:S01]  /*0670*/  UTMACCTL.IV [UR4] ;  /* 0x00000000040079b9 */ /* 0x0009e20008000000 */
[----:B------:R-:W-:Y:S01]  /*0680*/  NOP ;  /* 0x0000000000007918 */ /* 0x000fe20000000000 */
.L_x_12:
[----:B------:R-:W-:Y:S05]  /*0690*/  @P0 BRA `(.L_x_13) ;  /* 0x00000000000c0947 */ /* 0x000fea0003800000 */
[----:B------:R0:W-:Y:S01]  /*06a0*/  UTMACMDFLUSH ;  /* 0x00000000000079b7 */ /* 0x0001e20000000000 */
[----:B------:R-:W-:Y:S05]  /*06b0*/  @P0 BRA `(.L_x_13) ;  /* 0x0000000000040947 */ /* 0x000fea0003800000 */
[----:B------:R-:W-:-:S04]  /*06c0*/  DEPBAR.LE SB0, 0x0 ;  /* 0x000080000000791a */ /* 0x000fc80000000000 */
.L_x_13:
[----:B------:R-:W-:Y:S05]  /*06d0*/  WARPSYNC.ALL ;  /* 0x0000000000007948 */ /* 0x000fea0003800000 */
[----:B-----5:R-:W-:Y:S06]  /*06e0*/  BAR.SYNC.DEFER_BLOCKING 0x0 ;  /* 0x0000000000007b1d */ /* 0x020fec0000010000 */
[----:B------:R-:W-:Y:S02]  /*06f0*/  BSSY B1, `(.L_x_14) ;  /* 0x000000b000017945 */ /* 0x000fe40003800000 */
[----:B------:R-:W-:Y:S06]  /*0700*/  BAR.SYNC.DEFER_BLOCKING 0x0 ;  /* 0x0000000000007b1d */ /* 0x000fec0000010000 */
[----:B------:R5:W-:Y:S01]  /*0710*/  @!P0 STS [R11], RZ ;  /* 0x000000ff0b008388 */ /* 0x000be20000000800 */
[----:B------:R-:W-:Y:S01]  /*0720*/  NOP ;  /* 0x0000000000007918 */ /* 0x000fe20000000000 */
[----:B------:R-:W-:Y:S05]  /*0730*/  @P2 BRA `(.L_x_15) ;  /* 0x0000000000182947 */ /* 0x000fea0003800000 */
[----:B-1234-:R-:W1:Y:S01]  /*0740*/  LDS R4, [UR36+0x8] ;  /* 0x00000824ff047984 */ /* 0x01ee620008000800 */
[----:B------:R-:W2:Y:S01]  /*0750*/  LDC.64 R8, c[0x0][0x218] ;  /* 0x00008600ff087b82 */ /* 0x000ea20000000a00 */
[----:B------:R-:W-:Y:S02]  /*0760*/  IMAD.MOV.U32 R5, RZ, RZ, 0x70 ;  /* 0x00000070ff057424 */ /* 0x000fe400078e00ff */
[----:B--2---:R2:W-:Y:S03]  /*0770*/  STS.64 [UR36], R8 ;  /* 0x00000008ff007988 */ /* 0x0045e60008000a24 */
[----:B-1----:R-:W-:-:S05]  /*0780*/  LOP3.LUT R4, R4, 0x10, R5, 0xd8, !PT ;  /* 0x0000001004047812 */ /* 0x002fca00078ed805 */
[----:B------:R2:W-:Y:S02]  /*0790*/  STS [UR36+0x8], R4 ;  /* 0x00000804ff007988 */ /* 0x0005e40008000824 */
.L_x_15:
[----:B----4-:R-:W-:Y:S05]  /*07a0*/  BSYNC B1 ;  /* 0x0000000000017941 */ /* 0x010fea0003800000 */
.L_x_14:
[----:B------:R-:W-:Y:S04]  /*07b0*/  BSSY B1, `(.L_x_16) ;  /* 0x000000a000017945 */ /* 0x000fe80003800000 */
[----:B------:R-:W-:Y:S05]  /*07c0*/  @P2 BRA `(.L_x_17) ;  /* 0x0000000000202947 */ /* 0x000fea0003800000 */
[----:B-123--:R-:W1:Y:S01]  /*07d0*/  LDS R4, [UR36+0x34] ;  /* 0x00003424ff047984 */ /* 0x00ee620008000800 */
[----:B------:R-:W-:Y:S02]  /*07e0*/  IMAD.MOV.U32 R7, RZ, RZ, 0x3f000000 ;  /* 0x3f000000ff077424 */ /* 0x000fe400078e00ff */
[----:B------:R-:W-:Y:S01]  /*07f0*/  @!P2 IMAD.MOV.U32 R5, RZ, RZ, 0x7f ;  /* 0x0000007fff05a424 */ /* 0x000fe200078e00ff */
[----:B------:R-:W2:Y:S02]  /*0800*/  @!P2 LDS R8, [UR36+0x38] ;  /* 0x00003824ff08a984 */ /* 0x000ea40008000800 */
[----:B-1----:R-:W-:Y:S02]  /*0810*/  LOP3.LUT R4, R4, 0xff000000, R7, 0xb8, !PT ;  /* 0xff00000004047812 */ /* 0x002fe400078eb807 */
[----:B--2---:R-:W-:-:S03]  /*0820*/  @!P2 LOP3.LUT R5, R8, 0xff, R5, 0xb8, !PT ;  /* 0x000000ff0805a812 */ /* 0x004fc600078eb805 */
[----:B------:R4:W-:Y:S04]  /*0830*/  STS [UR36+0x34], R4 ;  /* 0x00003404ff007988 */ /* 0x0009e80008000824 */
[----:B------:R4:W-:Y:S02]  /*0840*/  @!P2 STS [UR36+0x38], R5 ;  /* 0x00003805ff00a988 */ /* 0x0009e40008000824 */
.L_x_17:
[----:B------:R-:W-:Y:S05]  /*0850*/  BSYNC B1 ;  /* 0x0000000000017941 */ /* 0x000fea0003800000 */
.L_x_16:
[----:B------:R-:W-:Y:S04]  /*0860*/  BSSY B1, `(.L_x_18) ;  /* 0x0000004000017945 */ /* 0x000fe80003800000 */
[----:B------:R-:W-:Y:S05]  /*0870*/  @P2 BRA `(.L_x_19) ;  /* 0x0000000000082947 */ /* 0x000fea0003800000 */
[----:B------:R1:W-:Y:S04]  /*0880*/  STS [UR36+0x24], R12 ;  /* 0x0000240cff007988 */ /* 0x0003e80008000824 */
[----:B------:R1:W-:Y:S02]  /*0890*/  STS [UR36+0x20], R6 ;  /* 0x00002006ff007988 */ /* 0x0003e40008000824 */
.L_x_19:
[----:B------:R-:W-:Y:S05]  /*08a0*/  BSYNC B1 ;  /* 0x0000000000017941 */ /* 0x000fea0003800000 */
.L_x_18:
[----:B------:R-:W-:Y:S04]  /*08b0*/  BSSY B1, `(.L_x_20) ;  /* 0x000000e000017945 */ /* 0x000fe80003800000 */
[----:B------:R-:W-:Y:S05]  /*08c0*/  @P2 BRA `(.L_x_21) ;  /* 0x0000000000302947 */ /* 0x000fea0003800000 */
[----:B----4-:R-:W4:Y:S01]  /*08d0*/  LDS R5, [UR36+0x34] ;  /* 0x00003424ff057984 */ /* 0x010f220008000800 */
[----:B-1----:R-:W1:Y:S03]  /*08e0*/  LDC.64 R12, c[0x0][0x240] ;  /* 0x00009000ff0c7b82 */ /* 0x002e660000000a00 */
[----:B--23--:R-:W2:Y:S01]  /*08f0*/  LDS R4, [UR36+0x1c] ;  /* 0x00001c24ff047984 */ /* 0x00cea20008000800 */
[C---:B-1----:R-:W-:Y:S01]  /*0900*/  SHF.L.U64.HI R8, R12.reuse, 0x1, R13 ;  /* 0x000000010c087819 */ /* 0x042fe2000001020d */
[----:B------:R-:W-:-:S03]  /*0910*/  IMAD.SHL.U32 R7, R12, 0x2, RZ ;  /* 0x000000020c077824 */ /* 0x000fc600078e00ff */
[--C-:B------:R-:W-:Y:S02]  /*0920*/  SHF.R.U32.HI R9, RZ, 0x4, R8.reuse ;  /* 0x00000004ff097819 */ /* 0x100fe40000011608 */
[----:B------:R-:W-:-:S05]  /*0930*/  SHF.R.U64 R7, R7, 0x4, R8 ;  /* 0x0000000407077819 */ /* 0x000fca0000001208 */
[----:B------:R1:W-:Y:S01]  /*0940*/  STS [UR36+0xc], R7 ;  /* 0x00000c07ff007988 */ /* 0x0003e20008000824 */
[----:B----4-:R-:W-:Y:S02]  /*0950*/  LOP3.LUT R5, R5, 0x7, RZ, 0xb8, !PT ;  /* 0x0000000705057812 */ /* 0x010fe400078eb8ff */
[----:B--2---:R-:W-:-:S03]  /*0960*/  LOP3.LUT R4, R4, 0xf, R9, 0xb8, !PT ;  /* 0x0000000f04047812 */ /* 0x004fc600078eb809 */
[----:B------:R1:W-:Y:S04]  /*0970*/  STS [UR36+0x34], R5 ;  /* 0x00003405ff007988 */ /* 0x0003e80008000824 */
[----:B------:R1:W-:Y:S02]  /*0980*/  STS [UR36+0x1c], R4 ;  /* 0x00001c04ff007988 */ /* 0x0003e40008000824 */
.L_x_21:
[----:B------:R-:W-:Y:S05]  /*0990*/  BSYNC B1 ;  /* 0x0000000000017941 */ /* 0x000fea0003800000 */
.L_x_20:
[----:B------:R-:W-:Y:S04]  /*09a0*/  BSSY B2, `(.L_x_22) ;  /* 0x000001a000027945 */ /* 0x000fe80003800000 */
[----:B------:R-:W-:Y:S04]  /*09b0*/  BSSY B1, `(.L_x_23) ;  /* 0x0000015000017945 */ /* 0x000fe80003800000 */
[----:B------:R-:W-:Y:S05]  /*09c0*/  @P2 BRA `(.L_x_24) ;  /* 0x0000000000202947 */ /* 0x000fea0003800000 */
[----:B-1234-:R-:W1:Y:S02]  /*09d0*/  LDS R4, [UR36+0x34] ;  /* 0x00003424ff047984 */ /* 0x01ee640008000800 */
[----:B-1----:R-:W-:-:S05]  /*09e0*/  LOP3.LUT R4, R4, 0x38, RZ, 0xb8, !PT ;  /* 0x0000003804047812 */ /* 0x002fca00078eb8ff */
[----:B------:R1:W-:Y:S01]  /*09f0*/  STS [UR36+0x34], R4 ;  /* 0x00003404ff007988 */ /* 0x0003e20008000824 */
[----:B------:R-:W-:Y:S05]  /*0a00*/  @P2 BRA `(.L_x_25) ;  /* 0x0000000000202947 */ /* 0x000fea0003800000 */
[----:B-1----:R-:W1:Y:S01]  /*0a10*/  LDS R4, [UR36+0x8] ;  /* 0x00000824ff047984 */ /* 0x002e620008000800 */
[----:B------:R-:W-:-:S05]  /*0a20*/  IMAD.MOV.U32 R5, RZ, RZ, 0x780 ;  /* 0x00000780ff057424 */ /* 0x000fca00078e00ff */
[----:B-1----:R-:W-:-:S05]  /*0a30*/  LOP3.LUT R4, R4, 0x500, R5, 0xd8, !PT ;  /* 0x0000050004047812 */ /* 0x002fca00078ed805 */
[----:B------:R1:W-:Y:S02]  /*0a40*/  STS [UR36+0x8], R4 ;  /* 0x00000804ff007988 */ /* 0x0003e40008000824 */
.L_x_24:
[----:B------:R-:W-:Y:S05]  /*0a50*/  @P2 BRA `(.L_x_26) ;  /* 0x0000000000282947 */ /* 0x000fea0003800000 */
[----:B-1234-:R-:W1:Y:S02]  /*0a60*/  LDS R4, [UR36+0x8] ;  /* 0x00000824ff047984 */ /* 0x01ee640008000800 */
[----:B-1----:R-:W-:-:S05]  /*0a70*/  LOP3.LUT R4, R4, 0x1800, RZ, 0xb8, !PT ;  /* 0x0000180004047812 */ /* 0x002fca00078eb8ff */
[----:B------:R2:W-:Y:S02]  /*0a80*/  STS [UR36+0x8], R4 ;  /* 0x00000804ff007988 */ /* 0x0005e40008000824 */
.L_x_25:
[----:B------:R-:W-:Y:S05]  /*0a90*/  @P2 BREAK B1 ;  /* 0x0000000000012942 */ /* 0x000fea0003800000 */
[----:B------:R-:W-:Y:S05]  /*0aa0*/  @P2 BRA `(.L_x_27) ;  /* 0x0000000000242947 */ /* 0x000fea0003800000 */
[----:B-12---:R-:W1:Y:S01]  /*0ab0*/  LDS R4, [UR36+0x8] ;  /* 0x00000824ff047984 */ /* 0x006e620008000800 */
[----:B------:R-:W-:-:S05]  /*0ac0*/  IMAD.MOV.U32 R5, RZ, RZ, 0x6000 ;  /* 0x00006000ff057424 */ /* 0x000fca00078e00ff */
[----:B-1----:R-:W-:-:S04]  /*0ad0*/  LOP3.LUT R4, R4, 0x6000, R5, 0xd8, !PT ;  /* 0x0000600004047812 */ /* 0x002fc800078ed805 */
[----:B------:R-:W-:-:S05]  /*0ae0*/  LOP3.LUT R4, R4, 0x400000, RZ, 0xb8, !PT ;  /* 0x0040000004047812 */ /* 0x000fca00078eb8ff */
[----:B------:R1:W-:Y:S02]  /*0af0*/  STS [UR36+0x8], R4 ;  /* 0x00000804ff007988 */ /* 0x0003e40008000824 */
.L_x_26:
[----:B------:R-:W-:Y:S05]  /*0b00*/  BSYNC B1 ;  /* 0x0000000000017941 */ /* 0x000fea0003800000 */
.L_x_23:
[----:B-1234-:R-:W1:Y:S02]  /*0b10*/  @!P2 LDS R4, [UR36+0x8] ;  /* 0x00000824ff04a984 */ /* 0x01ee640008000800 */
[----:B-1----:R-:W-:-:S05]  /*0b20*/  @!P2 LOP3.LUT R4, R4, 0x8000, RZ, 0xb8, !PT ;  /* 0x000080000404a812 */ /* 0x002fca00078eb8ff */
[----:B------:R3:W-:Y:S02]  /*0b30*/  @!P2 STS [UR36+0x8], R4 ;  /* 0x00000804ff00a988 */ /* 0x0007e40008000824 */
.L_x_27:
[----:B------:R-:W-:Y:S05]  /*0b40*/  BSYNC B2 ;  /* 0x0000000000027941 */ /* 0x000fea0003800000 */
.L_x_22:
[----:B------:R-:W-:Y:S05]  /*0b50*/  WARPSYNC.ALL ;  /* 0x0000000000007948 */ /* 0x000fea0003800000 */
[----:B------:R-:W-:-:S04]  /*0b60*/  UIADD3 UR7, UR8, 0x80, URZ ;  /* 0x0000008008077890 */ /* 0x000fc8000fffe03f */
[----:B------:R-:W-:-:S04]  /*0b70*/  UIADD3 UR6, UP0, UR7, UR38, URZ ;  /* 0x0000002607067290 */ /* 0x000fc8000ff1e03f */
[----:B------:R-:W-:Y:S01]  /*0b80*/  ULEA.HI.X.SX32 UR7, UR7, UR39, 0x1, UP0 ;  /* 0x0000002707077291 */ /* 0x000fe200080f0e3f */
[----:B------:R-:W-:Y:S11]  /*0b90*/  @P0 BRA `(.L_x_28) ;  /* 0x0000000000280947 */ /* 0x000ff60003800000 */
[----:B-123--:R-:W1:Y:S01]  /*0ba0*/  S2R R4, SR_LANEID ;  /* 0x0000000000047919 */ /* 0x00ee620000000000 */
[----:B------:R-:W-:Y:S05]  /*0bb0*/  WARPSYNC.ALL ;  /* 0x0000000000007948 */ /* 0x000fea0003800000 */
[----:B-1----:R-:W-:-:S05]  /*0bc0*/  IMAD.SHL.U32 R8, R4, 0x4, RZ ;  /* 0x0000000404087824 */ /* 0x002fca00078e00ff */
[----:B------:R-:W1:Y:S01]  /*0bd0*/  LDS R7, [R8+UR36] ;  /* 0x0000002408077984 */ /* 0x000e620008000800 */
[----:B------:R-:W-:-:S05]  /*0be0*/  IADD3 R4, P1, R8, UR6, RZ ;  /* 0x0000000608047c10 */ /* 0x000fca000ff3e0ff */
[----:B------:R-:W-:-:S05]  /*0bf0*/  IMAD.X R5, RZ, RZ, UR7, P1 ;  /* 0x00000007ff057e24 */ /* 0x000fca00088e06ff */
[----:B-1----:R4:W2:Y:S01]  /*0c00*/  ATOMG.E.EXCH.STRONG.GPU PT, RZ, [R4], R7 ;  /* 0x0000000704ff73a8 */ /* 0x0028a200041ee100 */
[----:B------:R-:W-:-:S04]  /*0c10*/  DEPBAR {5,4,3,2,1,0} ;  /* 0x0000003f0000791a */ /* 0x000fc80000000000 */
[----:B------:R4:W-:Y:S01]  /*0c20*/  UTMACCTL.IV [UR6] ;  /* 0x00000000060079b9 */ /* 0x0009e20008000000 */
[----:B------:R-:W-:Y:S01]  /*0c30*/  NOP ;  /* 0x0000000000007918 */ /* 0x000fe20000000000 */
.L_x_28:
[----:B------:R-:W-:Y:S05]  /*0c40*/  @P0 BRA `(.L_x_29) ;  /* 0x00000000000c0947 */ /* 0x000fea0003800000 */
[----:B------:R0:W-:Y:S01]  /*0c50*/  UTMACMDFLUSH ;  /* 0x00000000000079b7 */ /* 0x0001e20000000000 */
[----:B------:R-:W-:Y:S05]  /*0c60*/  @P0 BRA `(.L_x_29) ;  /* 0x0000000000040947 */ /* 0x000fea0003800000 */
[----:B------:R-:W-:-:S04]  /*0c70*/  DEPBAR.LE SB0, 0x0 ;  /* 0x000080000000791a */ /* 0x000fc80000000000 */
.L_x_29:
[----:B------:R-:W-:Y:S05]  /*0c80*/  WARPSYNC.ALL ;  /* 0x0000000000007948 */ /* 0x000fea0003800000 */
[----:B--2---:R-:W-:Y:S06]  /*0c90*/  BAR.SYNC.DEFER_BLOCKING 0x0 ;  /* 0x0000000000007b1d */ /* 0x004fec0000010000 */
[----:B------:R-:W-:Y:S02]  /*0ca0*/  BSSY B2, `(.L_x_30) ;  /* 0x000000b000027945 */ /* 0x000fe40003800000 */
[----:B------:R-:W-:Y:S06]  /*0cb0*/  BAR.SYNC.DEFER_BLOCKING 0x0 ;  /* 0x0000000000007b1d */ /* 0x000fec0000010000 */
[----:B------:R2:W-:Y:S01]  /*0cc0*/  @!P0 STS [R11], RZ ;  /* 0x000000ff0b008388 */ /* 0x0005e20000000800 */
[----:B------:R-:W-:Y:S01]  /*0cd0*/  NOP ;  /* 0x0000000000007918 */ /* 0x000fe20000000000 */
[----:B------:R-:W-:Y:S05]  /*0ce0*/  @P2 BRA `(.L_x_31) ;  /* 0x0000000000182947 */ /* 0x000fea0003800000 */
[----:B-1-34-:R-:W1:Y:S01]  /*0cf0*/  LDS R4, [UR36+0x8] ;  /* 0x00000824ff047984 */ /* 0x01ae620008000800 */
[----:B------:R-:W3:Y:S01]  /*0d00*/  LDC.64 R8, c[0x0][0x220] ;  /* 0x00008800ff087b82 */ /* 0x000ee20000000a00 */
[----:B------:R-:W-:Y:S02]  /*0d10*/  IMAD.MOV.U32 R5, RZ, RZ, 0x70 ;  /* 0x00000070ff057424 */ /* 0x000fe400078e00ff */
[----:B---3--:R3:W-:Y:S03]  /*0d20*/  STS.64 [UR36], R8 ;  /* 0x00000008ff007988 */ /* 0x0087e60008000a24 */
[----:B-1----:R-:W-:-:S05]  /*0d30*/  LOP3.LUT R4, R4, 0x10, R5, 0xd8, !PT ;  /* 0x0000001004047812 */ /* 0x002fca00078ed805 */
[----:B------:R3:W-:Y:S02]  /*0d40*/  STS [UR36+0x8], R4 ;  /* 0x00000804ff007988 */ /* 0x0007e40008000824 */
.L_x_31:
[----:B----4-:R-:W-:Y:S05]  /*0d50*/  BSYNC B2 ;  /* 0x0000000000027941 */ /* 0x010fea0003800000 */
.L_x_30:
[----:B------:R-:W-:Y:S04]  /*0d60*/  BSSY B3, `(.L_x_32) ;  /* 0x0000011000037945 */ /* 0x000fe80003800000 */
[----:B------:R-:W-:Y:S04]  /*0d70*/  BSSY B2, `(.L_x_33) ;  /* 0x000000e000027945 */ /* 0x000fe80003800000 */
[----:B------:R-:W-:Y:S05]  /*0d80*/  @P2 BRA `(.L_x_34) ;  /* 0x0000000000242947 */ /* 0x000fea0003800000 */
[----:B-1-3--:R-:W1:Y:S01]  /*0d90*/  LDS R4, [UR36+0x34] ;  /* 0x00003424ff047984 */ /* 0x00ae620008000800 */
[----:B------:R-:W-:-:S05]  /*0da0*/  IMAD.MOV.U32 R5, RZ, RZ, 0x3f000000 ;  /* 0x3f000000ff057424 */ /* 0x000fca00078e00ff */
[----:B-1----:R-:W-:-:S05]  /*0db0*/  LOP3.LUT R4, R4, 0xff000000, R5, 0xb8, !PT ;  /* 0xff00000004047812 */ /* 0x002fca00078eb805 */
[----:B------:R1:W-:Y:S01]  /*0dc0*/  STS [UR36+0x34], R4 ;  /* 0x00003404ff007988 */ /* 0x0003e20008000824 */
[----:B------:R-:W-:Y:S05]  /*0dd0*/  @P2 BRA `(.L_x_35) ;  /* 0x00000000001c2947 */ /* 0x000fea0003800000 */
[----:B-1----:R-:W1:Y:S01]  /*0de0*/  LDS R4, [UR36+0x38] ;  /* 0x00003824ff047984 */ /* 0x002e620008000800 */
[----:B------:R-:W-:-:S05]  /*0df0*/  IMAD.MOV.U32 R5, RZ, RZ, 0xff ;  /* 0x000000ffff057424 */ /* 0x000fca00078e00ff */
[----:B-1----:R-:W-:-:S05]  /*0e00*/  LOP3.LUT R4, R4, 0xff, R5, 0xb8, !PT ;  /* 0x000000ff04047812 */ /* 0x002fca00078eb805 */
[----:B------:R4:W-:Y:S02]  /*0e10*/  STS [UR36+0x38], R4 ;  /* 0x00003804ff007988 */ /* 0x0009e40008000824 */
.L_x_34:
[----:B------:R-:W-:Y:S05]  /*0e20*/  @P2 BREAK B2 ;  /* 0x0000000000022942 */ /* 0x000fea0003800000 */
[----:B------:R-:W-:Y:S05]  /*0e30*/  @P2 BRA `(.L_x_36) ;  /* 0x00000000000c2947 */ /* 0x000fea0003800000 */
[----:B------:R1:W-:Y:S02]  /*0e40*/  STS [UR36+0x20], R6 ;  /* 0x00002006ff007988 */ /* 0x0003e40008000824 */
.L_x_35:
[----:B------:R-:W-:Y:S05]  /*0e50*/  BSYNC B2 ;  /* 0x0000000000027941 */ /* 0x000fea0003800000 */
.L_x_33:
[----:B------:R1:W-:Y:S02]  /*0e60*/  @!P2 STS [UR36+0x24], R3 ;  /* 0x00002403ff00a988 */ /* 0x0003e40008000824 */
.L_x_36:
[----:B------:R-:W-:Y:S05]  /*0e70*/  BSYNC B3 ;  /* 0x0000000000037941 */ /* 0x000fea0003800000 */
.L_x_32:
[----:B------:R-:W-:Y:S05]  /*0e80*/  WARPSYNC.ALL ;  /* 0x0000000000007948 */ /* 0x000fea0003800000 */
[----:B------:R-:W-:Y:S04]  /*0e90*/  BSSY B3, `(.L_x_37) ;  /* 0x000000e000037945 */ /* 0x000fe80003800000 */
[----:B------:R-:W-:Y:S05]  /*0ea0*/  @P2 BRA `(.L_x_38) ;  /* 0x0000000000302947 */ /* 0x000fea0003800000 */
[----:B-1-34-:R-:W1:Y:S01]  /*0eb0*/  LDS R4, [UR36+0x34] ;  /* 0x00003424ff047984 */ /* 0x01ae620008000800 */
[----:B------:R-:W3:Y:S03]  /*0ec0*/  LDC.64 R8, c[0x0][0x248] ;  /* 0x00009200ff087b82 */ /* 0x000ee60000000a00 */
[----:B------:R-:W4:Y:S01]  /*0ed0*/  LDS R3, [UR36+0x1c] ;  /* 0x00001c24ff037984 */ /* 0x000f220008000800 */
[C---:B---3--:R-:W-:Y:S01]  /*0ee0*/  SHF.L.U64.HI R6, R8.reuse, 0x1, R9 ;  /* 0x0000000108067819 */ /* 0x048fe20000010209 */
[----:B------:R-:W-:-:S03]  /*0ef0*/  IMAD.SHL.U32 R5, R8, 0x2, RZ ;  /* 0x0000000208057824 */ /* 0x000fc600078e00ff */
[--C-:B------:R-:W-:Y:S02]  /*0f00*/  SHF.R.U32.HI R8, RZ, 0x4, R6.reuse ;  /* 0x00000004ff087819 */ /* 0x100fe40000011606 */
[----:B------:R-:W-:-:S05]  /*0f10*/  SHF.R.U64 R5, R5, 0x4, R6 ;  /* 0x0000000405057819 */ /* 0x000fca0000001206 */
[----:B------:R3:W-:Y:S01]  /*0f20*/  STS [UR36+0xc], R5 ;  /* 0x00000c05ff007988 */ /* 0x0007e20008000824 */
[----:B-1----:R-:W-:Y:S02]  /*0f30*/  LOP3.LUT R4, R4, 0x7, RZ, 0xb8, !PT ;  /* 0x0000000704047812 */ /* 0x002fe400078eb8ff */
[----:B----4-:R-:W-:-:S03]  /*0f40*/  LOP3.LUT R3, R3, 0xf, R8, 0xb8, !PT ;  /* 0x0000000f03037812 */ /* 0x010fc600078eb808 */
[----:B------:R3:W-:Y:S04]  /*0f50*/  STS [UR36+0x34], R4 ;  /* 0x00003404ff007988 */ /* 0x0007e80008000824 */
[----:B------:R3:W-:Y:S02]  /*0f60*/  STS [UR36+0x1c], R3 ;  /* 0x00001c03ff007988 */ /* 0x0007e40008000824 */
.L_x_38:
[----:B------:R-:W-:Y:S05]  /*0f70*/  BSYNC B3 ;  /* 0x0000000000037941 */ /* 0x000fea0003800000 */
.L_x_37:
[----:B------:R-:W-:Y:S04]  /*0f80*/  BSSY B3, `(.L_x_39) ;  /* 0x000001a000037945 */ /* 0x000fe80003800000 */
[----:B------:R-:W-:Y:S04]  /*0f90*/  BSSY B4, `(.L_x_40) ;  /* 0x0000015000047945 */ /* 0x000fe80003800000 */
[----:B------:R-:W-:Y:S05]  /*0fa0*/  @P2 BRA `(.L_x_41) ;  /* 0x0000000000202947 */ /* 0x000fea0003800000 */
[----:B-1-3--:R-:W1:Y:S02]  /*0fb0*/  LDS R3, [UR36+0x34] ;  /* 0x00003424ff037984 */ /* 0x00ae640008000800 */
[----:B-1----:R-:W-:-:S05]  /*0fc0*/  LOP3.LUT R3, R3, 0x38, RZ, 0xb8, !PT ;  /* 0x0000003803037812 */ /* 0x002fca00078eb8ff */
[----:B------:R1:W-:Y:S01]  /*0fd0*/  STS [UR36+0x34], R3 ;  /* 0x00003403ff007988 */ /* 0x0003e20008000824 */
[----:B------:R-:W-:Y:S05]  /*0fe0*/  @P2 BRA `(.L_x_42) ;  /* 0x0000000000202947 */ /* 0x000fea0003800000 */
[----:B-1----:R-:W1:Y:S01]  /*0ff0*/  LDS R3, [UR36+0x8] ;  /* 0x00000824ff037984 */ /* 0x002e620008000800 */
[----:B----4-:R-:W-:-:S05]  /*1000*/  IMAD.MOV.U32 R4, RZ, RZ, 0x780 ;  /* 0x00000780ff047424 */ /* 0x010fca00078e00ff */
[----:B-1----:R-:W-:-:S05]  /*1010*/  LOP3.LUT R3, R3, 0x500, R4, 0xd8, !PT ;  /* 0x0000050003037812 */ /* 0x002fca00078ed804 */
[----:B------:R1:W-:Y:S02]  /*1020*/  STS [UR36+0x8], R3 ;  /* 0x00000803ff007988 */ /* 0x0003e40008000824 */
.L_x_41:
[----:B------:R-:W-:Y:S05]  /*1030*/  @P2 BRA `(.L_x_43) ;  /* 0x0000000000282947 */ /* 0x000fea0003800000 */
[----:B-1-3--:R-:W1:Y:S02]  /*1040*/  LDS R3, [UR36+0x8] ;  /* 0x00000824ff037984 */ /* 0x00ae640008000800 */
[----:B-1----:R-:W-:-:S05]  /*1050*/  LOP3.LUT R3, R3, 0x1800, RZ, 0xb8, !PT ;  /* 0x0000180003037812 */ /* 0x002fca00078eb8ff */
[----:B------:R3:W-:Y:S02]  /*1060*/  STS [UR36+0x8], R3 ;  /* 0x00000803ff007988 */ /* 0x0007e40008000824 */
.L_x_42:
[----:B------:R-:W-:Y:S05]  /*1070*/  @P2 BREAK B4 ;  /* 0x0000000000042942 */ /* 0x000fea0003800000 */
[----:B------:R-:W-:Y:S05]  /*1080*/  @P2 BRA `(.L_x_44) ;  /* 0x0000000000242947 */ /* 0x000fea0003800000 */
[----:B-1-3--:R-:W1:Y:S01]  /*1090*/  LDS R3, [UR36+0x8] ;  /* 0x00000824ff037984 */ /* 0x00ae620008000800 */
[----:B----4-:R-:W-:-:S05]  /*10a0*/  IMAD.MOV.U32 R4, RZ, RZ, 0x6000 ;  /* 0x00006000ff047424 */ /* 0x010fca00078e00ff */
[----:B-1----:R-:W-:-:S04]  /*10b0*/  LOP3.LUT R3, R3, 0x6000, R4, 0xd8, !PT ;  /* 0x0000600003037812 */ /* 0x002fc800078ed804 */
[----:B------:R-:W-:-:S05]  /*10c0*/  LOP3.LUT R3, R3, 0x400000, RZ, 0xb8, !PT ;  /* 0x0040000003037812 */ /* 0x000fca00078eb8ff */
[----:B------:R1:W-:Y:S02]  /*10d0*/  STS [UR36+0x8], R3 ;  /* 0x00000803ff007988 */ /* 0x0003e40008000824 */
.L_x_43:
[----:B------:R-:W-:Y:S05]  /*10e0*/  BSYNC B4 ;  /* 0x0000000000047941 */ /* 0x000fea0003800000 */
.L_x_40:
[----:B-1-3--:R-:W1:Y:S02]  /*10f0*/  @!P2 LDS R3, [UR36+0x8] ;  /* 0x00000824ff03a984 */ /* 0x00ae640008000800 */
[----:B-1----:R-:W-:-:S05]  /*1100*/  @!P2 LOP3.LUT R3, R3, 0x8000, RZ, 0xb8, !PT ;  /* 0x000080000303a812 */ /* 0x002fca00078eb8ff */
[----:B------:R1:W-:Y:S02]  /*1110*/  @!P2 STS [UR36+0x8], R3 ;  /* 0x00000803ff00a988 */ /* 0x0003e40008000824 */
.L_x_44:
[----:B------:R-:W-:Y:S05]  /*1120*/  BSYNC B3 ;  /* 0x0000000000037941 */ /* 0x000fea0003800000 */
.L_x_39:
[----:B------:R-:W-:Y:S05]  /*1130*/  WARPSYNC.ALL ;  /* 0x0000000000007948 */ /* 0x000fea0003800000 */
[----:B------:R-:W-:Y:S01]  /*1140*/  UIADD3 UR8, UR8, 0x100, URZ ;  /* 0x0000010008087890 */ /* 0x000fe2000fffe03f */
[----:B------:R-:W-:Y:S02]  /*1150*/  ISETP.GE.AND P1, PT, R10, 0x1, PT ;  /* 0x000000010a00780c */ /* 0x000fe40003f26270 */
[----:B------:R-:W-:Y:S02]  /*1160*/  CS2R R56, SRZ ;  /* 0x0000000000387805 */ /* 0x000fe4000001ff00 */
[----:B------:R-:W-:Y:S01]  /*1170*/  CS2R R58, SRZ ;  /* 0x00000000003a7805 */ /* 0x000fe2000001ff00 */
[----:B------:R-:W-:Y:S01]  /*1180*/  UIADD3 UR52, UP0, UR8, UR38, URZ ;  /* 0x0000002608347290 */ /* 0x000fe2000ff1e03f */
[----:B------:R-:W-:-:S02]  /*1190*/  CS2R R60, SRZ ;  /* 0x00000000003c7805 */ /* 0x000fc4000001ff00 */
[----:B------:R-:W-:Y:S02]  /*11a0*/  CS2R R62, SRZ ;  /* 0x00000000003e7805 */ /* 0x000fe4000001ff00 */
[----:B------:R-:W-:Y:S01]  /*11b0*/  CS2R R64, SRZ ;  /* 0x0000000000407805 */ /* 0x000fe2000001ff00 */
[----:B------:R-:W-:Y:S01]  /*11c0*/  ULEA.HI.X.SX32 UR39, UR8, UR39, 0x1, UP0 ;  /* 0x0000002708277291 */ /* 0x000fe200080f0e3f */
[----:B------:R-:W-:Y:S02]  /*11d0*/  CS2R R66, SRZ ;  /* 0x0000000000427805 */ /* 0x000fe4000001ff00 */
[----:B------:R-:W-:Y:S02]  /*11e0*/  CS2R R68, SRZ ;  /* 0x0000000000447805 */ /* 0x000fe4000001ff00 */
[----:B------:R-:W-:Y:S02]  /*11f0*/  CS2R R70, SRZ ;  /* 0x0000000000467805 */ /* 0x000fe4000001ff00 */
[----:B------:R-:W-:-:S02]  /*1200*/  CS2R R72, SRZ ;  /* 0x0000000000487805 */ /* 0x000fc4000001ff00 */
[----:B------:R-:W-:Y:S02]  /*1210*/  CS2R R74, SRZ ;  /* 0x00000000004a7805 */ /* 0x000fe4000001ff00 */
[----:B------:R-:W-:Y:S02]  /*1220*/  CS2R R76, SRZ ;  /* 0x00000000004c7805 */ /* 0x000fe4000001ff00 */
[----:B------:R-:W-:Y:S02]  /*1230*/  CS2R R78, SRZ ;  /* 0x00000000004e7805 */ /* 0x000fe4000001ff00 */
[----:B------:R-:W-:Y:S02]  /*1240*/  CS2R R80, SRZ ;  /* 0x0000000000507805 */ /* 0x000fe4000001ff00 */
[----:B------:R-:W-:Y:S02]  /*1250*/  CS2R R82, SRZ ;  /* 0x0000000000527805 */ /* 0x000fe4000001ff00 */
[----:B------:R-:W-:-:S02]  /*1260*/  CS2R R84, SRZ ;  /* 0x0000000000547805 */ /* 0x000fc4000001ff00 */
[----:B------:R-:W-:Y:S02]  /*1270*/  CS2R R86, SRZ ;  /* 0x0000000000567805 */ /* 0x000fe4000001ff00 */
[----:B------:R-:W-:Y:S02]  /*1280*/  CS2R R24, SRZ ;  /* 0x0000000000187805 */ /* 0x000fe4000001ff00 */
[----:B------:R-:W-:Y:S02]  /*1290*/  CS2R R26, SRZ ;  /* 0x00000000001a7805 */ /* 0x000fe4000001ff00 */
[----:B------:R-:W-:Y:S01]  /*12a0*/  CS2R R28, SRZ ;  /* 0x00000000001c7805 */ /* 0x000fe2000001ff00 */
[----:B------:R-:W-:Y:S01]  /*12b0*/  IMAD.MOV.U32 R30, RZ, RZ, RZ ;  /* 0x000000ffff1e7224 */ /* 0x000fe200078e00ff */
[----:B------:R-:W-:Y:S06]  /*12c0*/  @P0 BRA `(.L_x_45) ;  /* 0x00000000002c0947 */ /* 0x000fec0003800000 */
[----:B-1-3--:R-:W1:Y:S01]  /*12d0*/  S2R R3, SR_LANEID ;  /* 0x0000000000037919 */ /* 0x00ae620000000000 */
[----:B------:R-:W-:Y:S05]  /*12e0*/  WARPSYNC.ALL ;  /* 0x0000000000007948 */ /* 0x000fea0003800000 */
[----:B-1----:R-:W-:-:S05]  /*12f0*/  IMAD.SHL.U32 R6, R3, 0x4, RZ ;  /* 0x0000000403067824 */ /* 0x002fca00078e00ff */
[----:B------:R-:W1:Y:S01]  /*1300*/  LDS R3, [R6+UR36] ;  /* 0x0000002406037984 */ /* 0x000e620008000800 */
[----:B----4-:R-:W-:Y:S01]  /*1310*/  IADD3 R4, P3, R6, UR52, RZ ;  /* 0x0000003406047c10 */ /* 0x010fe2000ff7e0ff */
[----:B------:R-:W-:-:S04]  /*1320*/  UMOV UR38, UR52 ;  /* 0x0000003400267c82 */ /* 0x000fc80008000000 */
[----:B------:R-:W-:-:S05]  /*1330*/  IMAD.X R5, RZ, RZ, UR39, P3 ;  /* 0x00000027ff057e24 */ /* 0x000fca00098e06ff */
[----:B-1----:R1:W3:Y:S01]  /*1340*/  ATOMG.E.EXCH.STRONG.GPU PT, RZ, [R4], R3 ;  /* 0x0000000304ff73a8 */ /* 0x0022e200041ee100 */
[----:B------:R-:W-:-:S04]  /*1350*/  DEPBAR {5,4,3,2,1,0} ;  /* 0x0000003f0000791a */ /* 0x000fc80000000000 */
[----:B------:R1:W-:Y:S01]  /*1360*/  UTMACCTL.IV [UR38] ;  /* 0x00000000260079b9 */ /* 0x0003e20008000000 */
[----:B------:R-:W-:Y:S01]  /*1370*/  NOP ;  /* 0x0000000000007918 */ /* 0x000fe20000000000 */
.L_x_45:
[----:B------:R-:W-:Y:S05]  /*1380*/  @P0 BRA `(.L_x_46) ;  /* 0x00000000000c0947 */ /* 0x000fea0003800000 */
[----:B------:R0:W-:Y:S01]  /*1390*/  UTMACMDFLUSH ;  /* 0x00000000000079b7 */ /* 0x0001e20000000000 */
[----:B------:R-:W-:Y:S05]  /*13a0*/  @P0 BRA `(.L_x_46) ;  /* 0x0000000000040947 */ /* 0x000fea0003800000 */
[----:B------:R-:W-:-:S04]  /*13b0*/  DEPBAR.LE SB0, 0x0 ;  /* 0x000080000000791a */ /* 0x000fc80000000000 */
.L_x_46:
[----:B------:R-:W-:Y:S05]  /*13c0*/  WARPSYNC.ALL ;  /* 0x0000000000007948 */ /* 0x000fea0003800000 */
[----:B---3--:R-:W-:Y:S01]  /*13d0*/  BAR.SYNC.DEFER_BLOCKING 0x0 ;  /* 0x0000000000007b1d */ /* 0x008fe20000010000 */
[----:B------:R-:W-:Y:S01]  /*13e0*/  USHF.L.U32 UR14, UR53, 0x6, URZ ;  /* 0x00000006350e7899 */ /* 0x000fe2000800063f */
[----:B------:R-:W-:Y:S01]  /*13f0*/  IMAD.MOV.U32 R31, RZ, RZ, RZ ;  /* 0x000000ffff1f7224 */ /* 0x000fe200078e00ff */
[----:B------:R-:W-:Y:S02]  /*1400*/  CS2R R32, SRZ ;  /* 0x0000000000207805 */ /* 0x000fe4000001ff00 */
[----:B------:R-:W-:-:S02]  /*1410*/  CS2R R34, SRZ ;  /* 0x0000000000227805 */ /* 0x000fc4000001ff00 */
[----:B------:R-:W-:Y:S01]  /*1420*/  CS2R R36, SRZ ;  /* 0x0000000000247805 */ /* 0x000fe2000001ff00 */
[----:B------:R-:W-:Y:S01]  /*1430*/  VOTEU.ALL UP0, P2 ;  /* 0x00000000003f7886 */ /* 0x000fe20001000000 */
[----:B------:R-:W-:Y:S01]  /*1440*/  UMOV UR8, 0x1 ;  /* 0x0000000100087882 */ /* 0x000fe20000000000 */
[----:B------:R-:W-:Y:S01]  /*1450*/  VOTEU.ALL UP1, P2 ;  /* 0x00000000003f7886 */ /* 0x000fe20001020000 */
[----:B------:R-:W-:Y:S02]  /*1460*/  CS2R R38, SRZ ;  /* 0x0000000000267805 */ /* 0x000fe4000001ff00 */
[----:B------:R-:W-:Y:S01]  /*1470*/  CS2R R40, SRZ ;  /* 0x0000000000287805 */ /* 0x000fe2000001ff00 */
[----:B------:R-:W-:-:S04]  /*1480*/  @!UP0 UIADD3 UR10, -UR8, 0x100000, URZ ;  /* 0x00100000080a8890 */ /* 0x000fc8000fffe13f */
[----:B------:R-:W-:Y:S02]  /*1490*/  @!UP0 USHF.L.U32 UR11, UR10, 0xb, URZ ;  /* 0x0000000b0a0b8899 */ /* 0x000fe4000800063f */
[----:B------:R-:W-:Y:S01]  /*14a0*/  @!UP0 USHF.L.U32 UR10, UR10, 0x1, URZ ;  /* 0x000000010a0a8899 */ /* 0x000fe2000800063f */
[----:B------:R-:W-:Y:S01]  /*14b0*/  CS2R R42, SRZ ;  /* 0x00000000002a7805 */ /* 0x000fe2000001ff00 */
[----:B------:R-:W-:-:S04]  /*14c0*/  @!UP0 UIADD3 UR8, -UR8, 0x100000, URZ ;  /* 0x0010000008088890 */ /* 0x000fc8000fffe13f */
[----:B------:R-:W-:Y:S02]  /*14d0*/  @!UP0 USHF.L.U32 UR9, UR8, 0xb, URZ ;  /* 0x0000000b08098899 */ /* 0x000fe4000800063f */
[----:B------:R-:W-:Y:S01]  /*14e0*/  @!UP0 USHF.L.U32 UR8, UR8, 0x1, URZ ;  /* 0x0000000108088899 */ /* 0x000fe2000800063f */
[----:B------:R-:W-:Y:S01]  /*14f0*/  CS2R R44, SRZ ;  /* 0x00000000002c7805 */ /* 0x000fe2000001ff00 */
[----:B------:R-:W-:Y:S01]  /*1500*/  VOTEU.ALL UP0, P2 ;  /* 0x00000000003f7886 */ /* 0x000fe20001000000 */
[----:B------:R-:W-:Y:S02]  /*1510*/  CS2R R46, SRZ ;  /* 0x00000000002e7805 */ /* 0x000fe4000001ff00 */
[----:B------:R-:W-:Y:S02]  /*1520*/  CS2R R48, SRZ ;  /* 0x0000000000307805 */ /* 0x000fe4000001ff00 */
[----:B------:R-:W-:Y:S02]  /*1530*/  CS2R R50, SRZ ;  /* 0x0000000000327805 */ /* 0x000fe4000001ff00 */
[----:B------:R-:W-:-:S02]  /*1540*/  CS2R R52, SRZ ;  /* 0x0000000000347805 */ /* 0x000fc4000001ff00 */
[----:B------:R-:W-:Y:S01]  /*1550*/  CS2R R54, SRZ ;  /* 0x0000000000367805 */ /* 0x000fe2000001ff00 */
[----:B------:R-:W3:Y:S02]  /*1560*/  FENCE.VIEW.ASYNC.S ;  /* 0x00000000000073c6 */ /* 0x000ee40000000000 */
[----:B---3--:R3:W4:Y:S02]  /*1570*/  @!UP0 SYNCS.EXCH.64 URZ, [UR36+0x28000], UR10 ;  /* 0x0280000a243f85b2 */ /* 0x0087240008000100 */
[----:B----4-:R-:W-:Y:S01]  /*1580*/  BAR.SYNC.DEFER_BLOCKING 0x0 ;  /* 0x0000000000007b1d */ /* 0x010fe20000010000 */
[----:B---3--:R-:W-:-:S05]  /*1590*/  USHF.L.U32 UR11, UR54, 0x8, URZ ;  /* 0x00000008360b7899 */ /* 0x008fca000800063f */
[----:B------:R3:W4:Y:S01]  /*15a0*/  @!UP1 SYNCS.EXCH.64 URZ, [UR36+0x28008], UR8 ;  /* 0x02800808243f95b2 */ /* 0x0007220008000100 */
[----:B------:R-:W-:Y:S06]  /*15b0*/  @!P1 BRA `(.L_x_47) ;  /* 0x0000000800189947 */ /* 0x000fec0003800000 */
[----:B-1----:R-:W-:Y:S02]  /*15c0*/  SHF.R.U32.HI R3, RZ, 0x5, R0 ;  /* 0x00000005ff037819 */ /* 0x002fe40000011600 */
[----:B------:R-:W-:Y:S02]  /*15d0*/  CS2R R56, SRZ ;  /* 0x0000000000387805 */ /* 0x000fe4000001ff00 */
[----:B------:R-:W-:Y:S02]  /*15e0*/  CS2R R58, SRZ ;  /* 0x00000000003a7805 */ /* 0x000fe4000001ff00 */
[----:B------:R-:W-:Y:S02]  /*15f0*/  CS2R R60, SRZ ;  /* 0x00000000003c7805 */ /* 0x000fe4000001ff00 */
[----:B------:R-:W-:Y:S02]  /*1600*/  R2UR UR38, R3 ;  /* 0x00000000032672ca */ /* 0x000fe400000e0000 */
        /* <DEDUP_REMOVED lines=29> */
[----:B------:R-:W-:Y:S01]  /*17e0*/  UMOV UR37, URZ ;  /* 0x0000003f00257c82 */ /* 0x000fe20008000000 */
[----:B------:R-:W-:-:S05]  /*17f0*/  UMOV UR15, URZ ;  /* 0x0000003f000f7c82 */ /* 0x000fca0008000000 */
.L_x_49:
[----:B----4-:R-:W-:Y:S01]  /*1800*/  BAR.SYNC.DEFER_BLOCKING 0x0 ;  /* 0x0000000000007b1d */ /* 0x010fe20000010000 */
[----:B------:R-:W-:Y:S01]  /*1810*/  ULEA UR21, UR37, UR36, 0x3 ;  /* 0x0000002425157291 */ /* 0x000fe2000f8e183f */
[----:B------:R-:W-:Y:S01]  /*1820*/  @!P2 IMAD.MOV.U32 R3, RZ, RZ, 0x14000 ;  /* 0x00014000ff03a424 */ /* 0x000fe200078e00ff */
[----:B------:R-:W-:Y:S01]  /*1830*/  ELECT P0, URZ, PT ;  /* 0x00000000003f782f */ /* 0x000fe20003800000 */
[----:B------:R-:W-:-:S03]  /*1840*/  ULEA UR20, UR37, UR36, 0x10 ;  /* 0x0000002425147291 */ /* 0x000fc6000f8e803f */
[----:B------:R-:W-:Y:S01]  /*1850*/  ISETP.LT.U32.AND P0, PT, R2, 0x40, P0 ;  /* 0x000000400200780c */ /* 0x000fe20000701070 */
[----:B------:R-:W-:Y:S01]  /*1860*/  ULOP3.LUT UR10, UR38, 0x1, URZ, 0xc0, !UPT ;  /* 0x00000001260a7892 */ /* 0x000fe2000f8ec03f */
[----:B------:R-:W-:-:S03]  /*1870*/  ELECT P1, URZ, PT ;  /* 0x00000000003f782f */ /* 0x000fc60003820000 */
[----:B---3--:R-:W-:Y:S02]  /*1880*/  ULEA UR8, UR10, UR20, 0xf ;  /* 0x000000140a087291 */ /* 0x008fe4000f8e783f */
[----:B------:R-:W-:Y:S01]  /*1890*/  ULEA UR10, UR10, UR15, 0x6 ;  /* 0x0000000f0a0a7291 */ /* 0x000fe2000f8e303f */
[----:B------:R-:W-:Y:S01]  /*18a0*/  ISETP.LT.U32.AND P1, PT, R2, 0x20, P1 ;  /* 0x000000200200780c */ /* 0x000fe20000f21070 */
[----:B------:R-:W-:-:S04]  /*18b0*/  ULEA UR12, UR37, UR36, 0xe ;  /* 0x00000024250c7291 */ /* 0x000fc8000f8e703f */
[----:B------:R-:W-:Y:S01]  /*18c0*/  VOTEU.ANY UP0, P0 ;  /* 0x00000000003f7886 */ /* 0x000fe20000000100 */
[----:B------:R-:W-:Y:S01]  /*18d0*/  VOTEU.ANY UP2, P0 ;  /* 0x00000000003f7886 */ /* 0x000fe20000040100 */
[----:B------:R-:W-:Y:S01]  /*18e0*/  UIADD3 UR12, UR12, 0x20000, URZ ;  /* 0x000200000c0c7890 */ /* 0x000fe2000fffe03f */
[----:B------:R1:W-:Y:S01]  /*18f0*/  @!P2 SYNCS.ARRIVE.TRANS64 RZ, [UR21+0x28000], R3 ;  /* 0x02800003ffffa9a7 */ /* 0x0003e20008000015 */
[----:B------:R3:W-:Y:S06]  /*1900*/  MEMBAR.ALL.CTA ;  /* 0x0000000000007992 */ /* 0x0007ec0000008000 */
[----:B---3--:R-:W3:Y:S01]  /*1910*/  FENCE.VIEW.ASYNC.S ;  /* 0x00000000000073c6 */ /* 0x008ee20000000000 */
[----:B------:R-:W-:Y:S01]  /*1920*/  @UP0 UIADD3 UR9, UR21, 0x28000, URZ ;  /* 0x0002800015090890 */ /* 0x000fe2000fffe03f */
[----:B------:R-:W-:Y:S01]  /*1930*/  @UP0 UMOV UR16, UR4 ;  /* 0x0000000400100c82 */ /* 0x000fe20008000000 */
[----:B------:R-:W-:Y:S01]  /*1940*/  @UP0 UMOV UR17, UR5 ;  /* 0x0000000500110c82 */ /* 0x000fe20008000000 */
[----:B---3--:R-:W-:Y:S01]  /*1950*/  VOTEU.ANY UP1, P1 ;  /* 0x00000000003f7886 */ /* 0x008fe20000820100 */
[----:B------:R-:W-:Y:S01]  /*1960*/  VOTEU.ANY UP3, P1 ;  /* 0x00000000003f7886 */ /* 0x000fe20000860100 */
[----:B-1----:R-:W-:-:S03]  /*1970*/  IMAD.U32 R3, RZ, RZ, UR55 ;  /* 0x00000037ff037e24 */ /* 0x002fc6000f8e00ff */
[----:B------:R-:W-:Y:S01]  /*1980*/  @UP1 UIADD3 UR13, UR21, 0x28000, URZ ;  /* 0x00028000150d1890 */ /* 0x000fe2000fffe03f */
[----:B------:R-:W-:Y:S01]  /*1990*/  @UP1 UMOV UR18, UR6 ;  /* 0x0000000600121c82 */ /* 0x000fe20008000000 */
[----:B------:R-:W-:Y:S01]  /*19a0*/  @UP1 UMOV UR19, UR7 ;  /* 0x0000000700131c82 */ /* 0x000fe20008000000 */
[----:B------:R-:W-:Y:S01]  /*19b0*/  SHF.L.U32 R3, R3, 0x1f, RZ ;  /* 0x0000001f03037819 */ /* 0x000fe200000006ff */
[----:B------:R-:W-:Y:S06]  /*19c0*/  BAR.SYNC.DEFER_BLOCKING 0x0 ;  /* 0x0000000000007b1d */ /* 0x000fec0000010000 */
[----:B------:R1:W-:Y:S02]  /*19d0*/  @UP2 UTMALDG.2D [UR8], [UR16] ;  /* 0x00000008100025b4 */ /* 0x0003e40008008000 */
[----:B------:R-:W-:Y:S06]  /*19e0*/  BAR.SYNC.DEFER_BLOCKING 0x0 ;  /* 0x0000000000007b1d */ /* 0x000fec0000010000 */
[----:B------:R1:W-:Y:S02]  /*19f0*/  @UP3 UTMALDG.2D [UR12], [UR18] ;  /* 0x0000000c120035b4 */ /* 0x0003e40008008000 */
[----:B------:R-:W-:Y:S06]  /*1a00*/  BAR.SYNC.DEFER_BLOCKING 0x0 ;  /* 0x0000000000007b1d */ /* 0x000fec0000010000 */
[----:B------:R-:W3:Y:S02]  /*1a10*/  SYNCS.PHASECHK.TRANS64.TRYWAIT P0, [UR21+0x28000], R3 ;  /* 0x02800003ff0075a7 */ /* 0x000ee40008000155 */
[----:B-1-3--:R-:W-:Y:S05]  /*1a20*/  @!P0 BRA `(.L_x_48) ;  /* 0x0000000800288947 */ /* 0x00afea0003800000 */
.L_x_50:
[----:B------:R-:W-:Y:S01]  /*1a30*/  USHF.L.U32 UR8, UR38, 0x7, URZ ;  /* 0x0000000726087899 */ /* 0x000fe2000800063f */
[----:B------:R-:W-:Y:S02]  /*1a40*/  WARPGROUP.DEPBAR.LE gsb0, 0x0 ;  /* 0x00008000000079c5 */ /* 0x000fe40000010000 */
[----:B------:R-:W-:Y:S01]  /*1a50*/  USHF.R.U32.HI UR50, URZ, 0x4, UR12 ;  /* 0x000000043f327899 */ /* 0x000fe2000801160c */
[----:B------:R-:W-:Y:S01]  /*1a60*/  WARPGROUP.ARRIVE ;  /* 0x00000000000079c5 */ /* 0x000fe20000000000 */
[----:B------:R-:W-:Y:S01]  /*1a70*/  ULOP3.LUT UR8, UR8, 0x200, URZ, 0xc0, !UPT ;  /* 0x0000020008087892 */ /* 0x000fe2000f8ec03f */
[----:B------:R-:W1:Y:S01]  /*1a80*/  LDC R3, c[0x0][0x230] ;  /* 0x00008c00ff037b82 */ /* 0x000e620000000800 */
[----:B------:R-:W-:Y:S02]  /*1a90*/  USGXT.U32 UR50, UR50, 0xe ;  /* 0x0000000e3232789a */ /* 0x000fe40008000000 */
[----:B------:R-:W-:Y:S01]  /*1aa0*/  ULEA.HI UR8, UR20, UR8, URZ, 0x1c ;  /* 0x0000000814087291 */ /* 0x000fe2000f8fe03f */
[----:B------:R-:W-:Y:S01]  /*1ab0*/  UMOV UR51, 0x40000040 ;  /* 0x4000004000337882 */ /* 0x000fe20000000000 */
[----:B------:R-:W-:-:S02]  /*1ac0*/  UMOV UR49, 0x40000040 ;  /* 0x4000004000317882 */ /* 0x000fc40000000000 */
[----:B------:R-:W-:Y:S02]  /*1ad0*/  ULOP3.LUT UR48, UR8, 0x3fff, URZ, 0xc0, !UPT ;  /* 0x00003fff08307892 */ /* 0x000fe4000f8ec03f */
[----:B------:R-:W-:Y:S02]  /*1ae0*/  UIADD3 UR42, UP1, UR50, 0x80, URZ ;  /* 0x00000080322a7890 */ /* 0x000fe4000ff3e03f */
[----:B------:R-:W-:Y:S01]  /*1af0*/  UIADD3 UR40, UP0, UR48, 0x2, URZ ;  /* 0x0000000230287890 */ /* 0x000fe2000ff1e03f */
[----:B------:R-:W-:Y:S01]  /*1b00*/  UMOV UR8, URZ ;  /* 0x0000003f00087c82 */ /* 0x000fe20008000000 */
[----:B------:R-:W-:Y:S02]  /*1b10*/  UMOV UR9, URZ ;  /* 0x0000003f00097c82 */ /* 0x000fe40008000000 */
[----:B------:R-:W-:Y:S01]  /*1b20*/  UIADD3.X UR41, UR8, 0x40000040, URZ, UP0, !UPT ;  /* 0x4000004008297890 */ /* 0x000fe200087fe43f */
[----:B------:R-:W-:Y:S01]  /*1b30*/  HGMMA.64x64x16.F32.BF16 R56, gdesc[UR48].tnspB, R56 ;  /* 0x40e00000303879f0 */ /* 0x000fe20008701838 */
[----:B------:R-:W-:-:S02]  /*1b40*/  UIADD3.X UR43, UR9, 0x40000040, URZ, UP1, !UPT ;  /* 0x40000040092b7890 */ /* 0x000fc40008ffe43f */
[----:B------:R-:W-:Y:S02]  /*1b50*/  UIADD3.64 UR32, UR40, 0x2, URZ ;  /* 0x0000000228207897 */ /* 0x000fe4000fffe03f */
[----:B------:R-:W-:Y:S02]  /*1b60*/  UIADD3.64 UR34, UR42, 0x80, URZ ;  /* 0x000000802a227897 */ /* 0x000fe4000fffe03f */
[----:B------:R-:W-:Y:S02]  /*1b70*/  UIADD3.64 UR28, UR40, 0x4, URZ ;  /* 0x00000004281c7897 */ /* 0x000fe4000fffe03f */
[----:B------:R-:W-:Y:S02]  /*1b80*/  UIADD3.64 UR30, UR42, 0x100, URZ ;  /* 0x000001002a1e7897 */ /* 0x000fe4000fffe03f */
[----:B------:R-:W-:Y:S02]  /*1b90*/  UIADD3.64 UR24, UR40, 0x7fe, URZ ;  /* 0x000007fe28187897 */ /* 0x000fe4000fffe03f */
[----:B------:R-:W-:-:S02]  /*1ba0*/  UIADD3.64 UR26, UR42, 0x180, URZ ;  /* 0x000001802a1a7897 */ /* 0x000fc4000fffe03f */
[----:B------:R-:W-:Y:S02]  /*1bb0*/  UIADD3.64 UR20, UR40, 0x800, URZ ;  /* 0x0000080028147897 */ /* 0x000fe4000fffe03f */
[----:B------:R-:W-:Y:S02]  /*1bc0*/  UIADD3.64 UR22, UR42, 0x200, URZ ;  /* 0x000002002a167897 */ /* 0x000fe4000fffe03f */
[----:B------:R-:W-:Y:S02]  /*1bd0*/  UIADD3.64 UR16, UR40, 0x802, URZ ;  /* 0x0000080228107897 */ /* 0x000fe4000fffe03f */
[----:B------:R-:W-:Y:S02]  /*1be0*/  UIADD3.64 UR18, UR42, 0x280, URZ ;  /* 0x000002802a127897 */ /* 0x000fe4000fffe03f */
[----:B------:R-:W-:Y:S02]  /*1bf0*/  UIADD3.64 UR44, UR40, 0x804, URZ ;  /* 0x00000804282c7897 */ /* 0x000fe4000fffe03f */
[----:B------:R-:W-:-:S02]  /*1c00*/  UIADD3.64 UR46, UR42, 0x300, URZ ;  /* 0x000003002a2e7897 */ /* 0x000fc4000fffe03f */
[----:B------:R-:W-:Y:S02]  /*1c10*/  UIADD3.64 UR48, UR40, 0x3fe, URZ ;  /* 0x000003fe28307897 */ /* 0x000fe4000fffe03f */
[----:B------:R-:W-:Y:S02]  /*1c20*/  UIADD3 UR15, UR15, 0x80, URZ ;  /* 0x000000800f0f7890 */ /* 0x000fe4000fffe03f */
[----:B------:R-:W-:-:S04]  /*1c30*/  UIADD3 UR37, UR37, 0x1, URZ ;  /* 0x0000000125257890 */ /* 0x000fc8000fffe03f */
[----:B-1----:R-:W-:Y:S01]  /*1c40*/  ISETP.LE.AND P0, PT, R3, UR15, PT ;  /* 0x0000000f03007c0c */ /* 0x002fe2000bf03270 */
[----:B------:R-:W-:-:S04]  /*1c50*/  UISETP.NE.U32.AND UP0, UPT, UR37, 0x2, UPT ;  /* 0x000000022500788c */ /* 0x000fc8000bf05070 */
[----:B------:R-:W-:Y:S02]  /*1c60*/  USEL UR8, URZ, 0x1, UP0 ;  /* 0x000000013f087887 */ /* 0x000fe40008000000 */
[----:B------:R-:W-:Y:S02]  /*1c70*/  USEL UR37, UR37, URZ, UP0 ;  /* 0x0000003f25257287 */ /* 0x000fe40008000000 */
[----:B------:R-:W-:Y:S01]  /*1c80*/  ULOP3.LUT UR55, UR55, UR8, URZ, 0x3c, !UPT ;  /* 0x0000000837377292 */ /* 0x000fe2000f8e3c3f */
[----:B------:R-:W-:Y:S04]  /*1c90*/  HGMMA.64x64x16.F32.BF16 R56, gdesc[UR40].tnspB, R56 ;  /* 0x40e00000283879f0 */ /* 0x000fe80008701838 */
[----:B------:R-:W-:Y:S01]  /*1ca0*/  HGMMA.64x64x16.F32.BF16 R56, gdesc[UR32].tnspB, R56 ;  /* 0x40e00000203879f0 */ /* 0x000fe20008701838 */
[----:B------:R-:W-:-:S03]  /*1cb0*/  UIADD3.64 UR32, UR40, 0x402, URZ ;  /* 0x0000040228207897 */ /* 0x000fc6000fffe03f */
        /* <DEDUP_REMOVED lines=11> */
[----:B------:R-:W-:Y:S01]  /*1d70*/  UIADD3.64 UR48, UR40, 0x400, URZ ;  /* 0x0000040028307897 */ /* 0x000fe2000fffe03f */
[----:B------:R-:W-:Y:S01]  /*1d80*/  UMOV UR50, UR42 ;  /* 0x0000002a00327c82 */ /* 0x000fe20008000000 */
[----:B------:R-:W-:-:S07]  /*1d90*/  UMOV UR51, UR43 ;  /* 0x0000002b00337c82 */ /* 0x000fce0008000000 */
[----:B------:R-:W-:Y:S04]  /*1da0*/  HGMMA.64x64x16.F32.BF16 R24, gdesc[UR48].tnspB, R24 ;  /* 0x40e00000301879f0 */ /* 0x000fe80008701818 */
[----:B------:R-:W-:Y:S04]  /*1db0*/  HGMMA.64x64x16.F32.BF16 R24, gdesc[UR32].tnspB, R24 ;  /* 0x40e00000201879f0 */ /* 0x000fe80008701818 */
[----:B------:R-:W-:Y:S04]  /*1dc0*/  HGMMA.64x64x16.F32.BF16 R24, gdesc[UR28].tnspB, R24 ;  /* 0x40e000001c1879f0 */ /* 0x000fe80008701818 */
[----:B------:R-:W-:Y:S04]  /*1dd0*/  HGMMA.64x64x16.F32.BF16 R24, gdesc[UR24].tnspB, R24 ;  /* 0x40e00000181879f0 */ /* 0x000fe80008701818 */
[----:B------:R-:W-:Y:S04]  /*1de0*/  HGMMA.64x64x16.F32.BF16 R24, gdesc[UR20].tnspB, R24 ;  /* 0x40e00000141879f0 */ /* 0x000fe80008701818 */
[----:B------:R-:W-:Y:S04]  /*1df0*/  HGMMA.64x64x16.F32.BF16 R24, gdesc[UR16].tnspB, R24 ;  /* 0x40e00000101879f0 */ /* 0x000fe80008701818 */
[----:B------:R-:W-:Y:S01]  /*1e00*/  HGMMA.64x64x16.F32.BF16 R24, gdesc[UR44].tnspB, R24, gsb0 ;  /* 0x40e000002c1879f0 */ /* 0x000fe20008001818 */
[----:B------:R-:W-:Y:S05]  /*1e10*/  @!P0 BRA `(.L_x_49) ;  /* 0xfffffff800788947 */ /* 0x000fea000383ffff */
.L_x_47:
[----:B------:R-:W-:Y:S02]  /*1e20*/  WARPGROUP.DEPBAR.LE gsb0, 0x0 ;  /* 0x00008000000079c5 */ /* 0x000fe40000010000 */
[----:B----4-:R-:W-:Y:S01]  /*1e30*/  BAR.SYNC.DEFER_BLOCKING 0x0 ;  /* 0x0000000000007b1d */ /* 0x010fe20000010000 */
[C---:B-1----:R-:W-:Y:S01]  /*1e40*/  IMAD.SHL.U32 R3, R0.reuse, 0x80, RZ ;  /* 0x0000008000037824 */ /* 0x042fe200078e00ff */
[----:B------:R-:W-:Y:S01]  /*1e50*/  ELECT P0, URZ, PT ;  /* 0x00000000003f782f */ /* 0x000fe20003800000 */
[----:B------:R-:W-:Y:S01]  /*1e60*/  IMAD.SHL.U32 R4, R0, 0x10, RZ ;  /* 0x0000001000047824 */ /* 0x000fe200078e00ff */
[----:B------:R-:W-:Y:S02]  /*1e70*/  F2FP.BF16.F32.PACK_AB R56, R57, R56 ;  /* 0x000000383938723e */ /* 0x000fe400000010ff */
[----:B------:R-:W-:Y:S01]  /*1e80*/  LOP3.LUT R3, R3, 0x780, RZ, 0xc0, !PT ;  /* 0x0000078003037812 */ /* 0x000fe200078ec0ff */
[----:B------:R-:W-:Y:S01]  /*1e90*/  UMOV UR37, UR14 ;  /* 0x0000000e00257c82 */ /* 0x000fe20008000000 */
[----:B------:R-:W-:Y:S01]  /*1ea0*/  F2FP.BF16.F32.PACK_AB R57, R59, R58 ;  /* 0x0000003a3b39723e */ /* 0x000fe200000010ff */
[----:B------:R-:W-:Y:S01]  /*1eb0*/  UMOV UR38, UR11 ;  /* 0x0000000b00267c82 */ /* 0x000fe20008000000 */
[----:B------:R-:W-:-:S02]  /*1ec0*/  LOP3.LUT R3, R3, 0x70, R4, 0xf8, !PT ;  /* 0x0000007003037812 */ /* 0x000fc400078ef804 */
[----:B------:R-:W-:Y:S02]  /*1ed0*/  F2FP.BF16.F32.PACK_AB R24, R25, R24 ;  /* 0x000000181918723e */ /* 0x000fe400000010ff */
[----:B------:R-:W-:Y:S01]  /*1ee0*/  LOP3.LUT R3, R3, 0x10, R0, 0x78, !PT ;  /* 0x0000001003037812 */ /* 0x000fe200078e7800 */
[----:B------:R-:W-:Y:S01]  /*1ef0*/  IMAD.SHL.U32 R0, R0, 0x40, RZ ;  /* 0x0000004000007824 */ /* 0x000fe200078e00ff */
[----:B------:R-:W-:Y:S02]  /*1f00*/  ISETP.LT.U32.AND P0, PT, R2, 0x20, P0 ;  /* 0x000000200200780c */ /* 0x000fe40000701070 */
[----:B------:R-:W-:Y:S02]  /*1f10*/  F2FP.BF16.F32.PACK_AB R58, R61, R60 ;  /* 0x0000003c3d3a723e */ /* 0x000fe400000010ff */
[----:B------:R-:W-:Y:S02]  /*1f20*/  LOP3.LUT R0, R3, 0x3800, R0, 0xf8, !PT ;  /* 0x0000380003007812 */ /* 0x000fe400078ef800 */
[----:B------:R-:W-:Y:S01]  /*1f30*/  F2FP.BF16.F32.PACK_AB R59, R63, R62 ;  /* 0x0000003e3f3b723e */ /* 0x000fe200000010ff */
[----:B------:R-:W1:Y:S02]  /*1f40*/  @!P2 SYNCS.CCTL.IV [UR36+0x28000] ;  /* 0x02800000ff00a9b1 */ /* 0x000e640008000024 */
[----:B-1----:R-:W-:Y:S01]  /*1f50*/  BAR.SYNC.DEFER_BLOCKING 0x0 ;  /* 0x0000000000007b1d */ /* 0x002fe20000010000 */
[C---:B------:R-:W-:Y:S01]  /*1f60*/  LOP3.LUT R3, R0.reuse, 0x20, RZ, 0x3c, !PT ;  /* 0x0000002000037812 */ /* 0x040fe200078e3cff */
[C---:B------:R-:W-:Y:S01]  /*1f70*/  VIADD R2, R0.reuse, UR36 ;  /* 0x0000002400027c36 */ /* 0x040fe20008000000 */
[----:B------:R-:W-:-:S02]  /*1f80*/  LOP3.LUT R4, R0, 0x40, RZ, 0x3c, !PT ;  /* 0x0000004000047812 */ /* 0x000fc400078e3cff */
[----:B------:R-:W-:Y:S01]  /*1f90*/  F2FP.BF16.F32.PACK_AB R64, R65, R64 ;  /* 0x000000404140723e */ /* 0x000fe200000010ff */
[----:B------:R-:W-:Y:S01]  /*1fa0*/  VIADD R3, R3, UR36 ;  /* 0x0000002403037c36 */ /* 0x000fe20008000000 */
[----:B------:R-:W-:Y:S01]  /*1fb0*/  F2FP.BF16.F32.PACK_AB R25, R27, R26 ;  /* 0x0000001a1b19723e */ /* 0x000fe200000010ff */
[----:B------:R-:W-:Y:S01]  /*1fc0*/  VIADD R4, R4, UR36 ;  /* 0x0000002404047c36 */ /* 0x000fe20008000000 */
[----:B------:R-:W-:Y:S01]  /*1fd0*/  F2FP.BF16.F32.PACK_AB R65, R67, R66 ;  /* 0x000000424341723e */ /* 0x000fe200000010ff */
[----:B------:R-:W-:Y:S01]  /*1fe0*/  VOTEU.ANY UP0, P0 ;  /* 0x00000000003f7886 */ /* 0x000fe20000000100 */
[----:B------:R-:W-:Y:S01]  /*1ff0*/  F2FP.BF16.F32.PACK_AB R26, R29, R28 ;  /* 0x0000001c1d1a723e */ /* 0x000fe200000010ff */
[----:B------:R-:W-:Y:S01]  /*2000*/  VOTEU.ANY UP1, P0 ;  /* 0x00000000003f7886 */ /* 0x000fe20000020100 */
[----:B------:R-:W-:Y:S02]  /*2010*/  F2FP.BF16.F32.PACK_AB R27, R31, R30 ;  /* 0x0000001e1f1b723e */ /* 0x000fe400000010ff */
[----:B------:R-:W-:Y:S01]  /*2020*/  F2FP.BF16.F32.PACK_AB R32, R33, R32 ;  /* 0x000000202120723e */ /* 0x000fe200000010ff */
[----:B---3--:R-:W-:Y:S01]  /*2030*/  @UP0 UMOV UR8, UR52 ;  /* 0x0000003400080c82 */ /* 0x008fe20008000000 */
[----:B------:R-:W-:Y:S01]  /*2040*/  LOP3.LUT R0, R0, 0x60, RZ, 0x3c, !PT ;  /* 0x0000006000007812 */ /* 0x000fe200078e3cff */
[----:B------:R-:W-:Y:S01]  /*2050*/  @UP0 UMOV UR9, UR39 ;  /* 0x0000002700090c82 */ /* 0x000fe20008000000 */
[----:B------:R-:W-:-:S02]  /*2060*/  F2FP.BF16.F32.PACK_AB R66, R69, R68 ;  /* 0x000000444542723e */ /* 0x000fc400000010ff */
[----:B------:R-:W-:Y:S01]  /*2070*/  F2FP.BF16.F32.PACK_AB R67, R71, R70 ;  /* 0x000000464743723e */ /* 0x000fe200000010ff */
[----:B------:R-:W-:Y:S01]  /*2080*/  VIADD R0, R0, UR36 ;  /* 0x0000002400007c36 */ /* 0x000fe20008000000 */
[----:B------:R-:W-:Y:S01]  /*2090*/  F2FP.BF16.F32.PACK_AB R72, R73, R72 ;  /* 0x000000484948723e */ /* 0x000fe200000010ff */
[----:B------:R-:W1:Y:S01]  /*20a0*/  @!P2 SYNCS.CCTL.IV [UR36+0x28008] ;  /* 0x02800800ff00a9b1 */ /* 0x000e620008000024 */
[----:B------:R-:W-:Y:S01]  /*20b0*/  F2FP.BF16.F32.PACK_AB R33, R35, R34 ;  /* 0x000000222321723e */ /* 0x000fe200000010ff */
[----:B-1----:R-:W-:Y:S01]  /*20c0*/  STSM.16.M88.4 [R2], R56 ;  /* 0x0000003802007844 */ /* 0x002fe20000000200 */
[----:B------:R-:W-:Y:S02]  /*20d0*/  F2FP.BF16.F32.PACK_AB R73, R75, R74 ;  /* 0x0000004a4b49723e */ /* 0x000fe400000010ff */
[----:B------:R-:W-:Y:S01]  /*20e0*/  F2FP.BF16.F32.PACK_AB R34, R37, R36 ;  /* 0x000000242522723e */ /* 0x000fe200000010ff */
[----:B------:R-:W-:Y:S01]  /*20f0*/  STSM.16.M88.4 [R2+0x4000], R24 ;  /* 0x0040001802007844 */ /* 0x000fe20000000200 */
[----:B------:R-:W-:-:S02]  /*2100*/  F2FP.BF16.F32.PACK_AB R35, R39, R38 ;  /* 0x000000262723723e */ /* 0x000fc400000010ff */
[----:B------:R-:W-:Y:S01]  /*2110*/  F2FP.BF16.F32.PACK_AB R40, R41, R40 ;  /* 0x000000282928723e */ /* 0x000fe200000010ff */
[----:B------:R-:W-:Y:S01]  /*2120*/  STSM.16.M88.4 [R3], R64 ;  /* 0x0000004003007844 */ /* 0x000fe20000000200 */
[----:B------:R-:W-:Y:S02]  /*2130*/  F2FP.BF16.F32.PACK_AB R74, R77, R76 ;  /* 0x0000004c4d4a723e */ /* 0x000fe400000010ff */
[----:B------:R-:W-:Y:S01]  /*2140*/  F2FP.BF16.F32.PACK_AB R75, R79, R78 ;  /* 0x0000004e4f4b723e */ /* 0x000fe200000010ff */
[----:B------:R-:W-:Y:S01]  /*2150*/  STSM.16.M88.4 [R3+0x4000], R32 ;  /* 0x0040002003007844 */ /* 0x000fe20000000200 */
[----:B------:R-:W-:Y:S02]  /*2160*/  F2FP.BF16.F32.PACK_AB R80, R81, R80 ;  /* 0x000000505150723e */ /* 0x000fe400000010ff */
[----:B------:R-:W-:Y:S01]  /*2170*/  F2FP.BF16.F32.PACK_AB R41, R43, R42 ;  /* 0x0000002a2b29723e */ /* 0x000fe200000010ff */
[----:B------:R-:W-:Y:S01]  /*2180*/  STSM.16.M88.4 [R4], R72 ;  /* 0x0000004804007844 */ /* 0x000fe20000000200 */
[----:B------:R-:W-:-:S02]  /*2190*/  F2FP.BF16.F32.PACK_AB R81, R83, R82 ;  /* 0x000000525351723e */ /* 0x000fc400000010ff */
[----:B------:R-:W-:Y:S02]  /*21a0*/  F2FP.BF16.F32.PACK_AB R42, R45, R44 ;  /* 0x0000002c2d2a723e */ /* 0x000fe400000010ff */
[----:B------:R-:W-:Y:S02]  /*21b0*/  F2FP.BF16.F32.PACK_AB R43, R47, R46 ;  /* 0x0000002e2f2b723e */ /* 0x000fe400000010ff */
[----:B------:R-:W-:Y:S02]  /*21c0*/  F2FP.BF16.F32.PACK_AB R48, R49, R48 ;  /* 0x000000303130723e */ /* 0x000fe400000010ff */
[----:B------:R-:W-:Y:S01]  /*21d0*/  F2FP.BF16.F32.PACK_AB R82, R85, R84 ;  /* 0x000000545552723e */ /* 0x000fe200000010ff */
[----:B------:R-:W-:Y:S01]  /*21e0*/  STSM.16.M88.4 [R4+0x4000], R40 ;  /* 0x0040002804007844 */ /* 0x000fe20000000200 */
[----:B------:R-:W-:Y:S02]  /*21f0*/  F2FP.BF16.F32.PACK_AB R83, R87, R86 ;  /* 0x000000565753723e */ /* 0x000fe400000010ff */
[----:B------:R-:W-:-:S02]  /*2200*/  F2FP.BF16.F32.PACK_AB R49, R51, R50 ;  /* 0x000000323331723e */ /* 0x000fc400000010ff */
[----:B------:R-:W-:Y:S01]  /*2210*/  F2FP.BF16.F32.PACK_AB R50, R53, R52 ;  /* 0x000000343532723e */ /* 0x000fe200000010ff */
[----:B------:R-:W-:Y:S01]  /*2220*/  STSM.16.M88.4 [R0], R80 ;  /* 0x0000005000007844 */ /* 0x000fe20000000200 */
[----:B------:R-:W-:-:S05]  /*2230*/  F2FP.BF16.F32.PACK_AB R51, R55, R54 ;  /* 0x000000363733723e */ /* 0x000fca00000010ff */
[----:B------:R-:W-:Y:S01]  /*2240*/  STSM.16.M88.4 [R0+0x4000], R48 ;  /* 0x0040003000007844 */ /* 0x000fe20000000200 */
[----:B------:R1:W-:Y:S06]  /*2250*/  MEMBAR.ALL.CTA ;  /* 0x0000000000007992 */ /* 0x0003ec0000008000 */
[----:B-1----:R-:W1:Y:S02]  /*2260*/  FENCE.VIEW.ASYNC.S ;  /* 0x00000000000073c6 */ /* 0x002e640000000000 */
[----:B-1----:R-:W-:Y:S06]  /*2270*/  BAR.SYNC.DEFER_BLOCKING 0x0 ;  /* 0x0000000000007b1d */ /* 0x002fec0000010000 */
[----:B------:R1:W-:Y:S01]  /*2280*/  @UP1 UTMASTG.2D [UR36], [UR8] ;  /* 0x00000024080013b5 */ /* 0x0003e20008008000 */
[----:B------:R0:W-:Y:S01]  /*2290*/  UTMACMDFLUSH ;  /* 0x00000000000079b7 */ /* 0x0001e20000000000 */
[----:B------:R-:W-:-:S04]  /*22a0*/  DEPBAR.LE SB0, 0x0 ;  /* 0x000080000000791a */ /* 0x000fc80000000000 */
[----:B------:R-:W-:Y:S06]  /*22b0*/  BAR.SYNC.DEFER_BLOCKING 0x0 ;  /* 0x0000000000007b1d */ /* 0x000fec0000010000 */
[----:B-1----:R-:W-:Y:S05]  /*22c0*/  EXIT ;  /* 0x000000000000794d */ /* 0x002fea0003800000 */
.L_x_48:
[----:B------:R-:W1:Y:S02]  /*22d0*/  SYNCS.PHASECHK.TRANS64.TRYWAIT P0, [UR21+0x28000], R3 ;  /* 0x02800003ff0075a7 */ /* 0x000e640008000155 */
[----:B-1----:R-:W-:Y:S05]  /*22e0*/  @!P0 BRA `(.L_x_48) ;  /* 0xfffffffc00f88947 */ /* 0x002fea000383ffff */
[----:B------:R-:W-:Y:S05]  /*22f0*/  BRA `(.L_x_50) ;  /* 0xfffffff400cc7947 */ /* 0x000fea000383ffff */
.L_x_51:
[----:B------:R-:W-:-:S00]  /*2300*/  BRA `(.L_x_51) ;  /* 0xfffffffc00fc7947 */ /* 0x000fc0000383ffff */
[----:B------:R-:W-:-:S00]  /*2310*/  NOP ;  /* 0x0000000000007918 */ /* 0x000fc00000000000 */
        /* <DEDUP_REMOVED lines=14> */
.L_x_52:


//--------------------- .nv.shared.gluon_wgmma    --------------------------
	.section	.nv.shared.gluon_wgmma,"aw",@nobits
	.sectionflags	@""
	.align	16
	.zero		1024


//--------------------- .nv.shared.reserved.0     --------------------------
	.section	.nv.shared.reserved.0,"aw",@nobits
	.weak		__nv_reservedSMEM_offset_0_alias
	.size		__nv_reservedSMEM_offset_0_alias, 0, 0
	.other		__nv_reservedSMEM_offset_0_alias,@"STO_CUDA_RESERVED_SHARED STV_DEFAULT"
__nv_reservedSMEM_offset_0_alias:
	.zero		0


//--------------------- .nv.constant0.gluon_wgmma --------------------------
	.section	.nv.constant0.gluon_wgmma,"a",@progbits
	.sectionflags	@""
	.align	4
.nv.constant0.gluon_wgmma:
	.zero		608


//--------------------- SYMBOLS --------------------------

	.type		.nv.reservedSmem.offset0,@object
	.size		.nv.reservedSmem.offset0,0x4
